//
// Generated by NVIDIA NVVM Compiler
//
// Compiler Build ID: CL-36424714
// Cuda compilation tools, release 13.0, V13.0.88
// Based on NVVM 20.0.0
//

.version 9.0
.target sm_100
.address_size 64

	// .globl	_Z7SgemmV4ILi128ELi128ELi8ELi8ELi8EEvPfS0_S0_iii
// _ZZ7SgemmV4ILi128ELi128ELi8ELi8ELi8EEvPfS0_S0_iiiE4subA has been demoted
// _ZZ7SgemmV4ILi128ELi128ELi8ELi8ELi8EEvPfS0_S0_iiiE4subB has been demoted

.visible .entry _Z7SgemmV4ILi128ELi128ELi8ELi8ELi8EEvPfS0_S0_iii(
	.param .u64 .ptr .align 1 _Z7SgemmV4ILi128ELi128ELi8ELi8ELi8EEvPfS0_S0_iii_param_0,
	.param .u64 .ptr .align 1 _Z7SgemmV4ILi128ELi128ELi8ELi8ELi8EEvPfS0_S0_iii_param_1,
	.param .u64 .ptr .align 1 _Z7SgemmV4ILi128ELi128ELi8ELi8ELi8EEvPfS0_S0_iii_param_2,
	.param .u32 _Z7SgemmV4ILi128ELi128ELi8ELi8ELi8EEvPfS0_S0_iii_param_3,
	.param .u32 _Z7SgemmV4ILi128ELi128ELi8ELi8ELi8EEvPfS0_S0_iii_param_4,
	.param .u32 _Z7SgemmV4ILi128ELi128ELi8ELi8ELi8EEvPfS0_S0_iii_param_5
)
{
	.reg .pred 	%p<3>;
	.reg .b32 	%r<79>;
	.reg .b32 	%f<1035>;
	.reg .b64 	%rd<51>;
	// demoted variable
	.shared .align 4 .b8 _ZZ7SgemmV4ILi128ELi128ELi8ELi8ELi8EEvPfS0_S0_iiiE4subA[4096];
	// demoted variable
	.shared .align 4 .b8 _ZZ7SgemmV4ILi128ELi128ELi8ELi8ELi8EEvPfS0_S0_iiiE4subB[4096];
	ld.param.u64 	%rd8, [_Z7SgemmV4ILi128ELi128ELi8ELi8ELi8EEvPfS0_S0_iii_param_0];
	ld.param.u64 	%rd9, [_Z7SgemmV4ILi128ELi128ELi8ELi8ELi8EEvPfS0_S0_iii_param_1];
	ld.param.u32 	%r7, [_Z7SgemmV4ILi128ELi128ELi8ELi8ELi8EEvPfS0_S0_iii_param_5];
	mov.u32 	%r8, %ctaid.x;
	mov.u32 	%r9, %ntid.x;
	mul.lo.s32 	%r10, %r9, %r8;
	shl.b32 	%r11, %r10, 3;
	cvt.u64.u32 	%rd1, %r11;
	mov.u32 	%r12, %ctaid.y;
	mov.u32 	%r13, %ntid.y;
	mul.lo.s32 	%r14, %r13, %r12;
	shl.b32 	%r1, %r14, 3;
	mov.u32 	%r15, %tid.y;
	mov.u32 	%r16, %tid.x;
	mad.lo.s32 	%r2, %r15, %r9, %r16;
	shr.u32 	%r3, %r2, 5;
	setp.lt.s32 	%p1, %r7, 1;
	mov.f32 	%f971, 0f00000000;
	mov.f32 	%f972, %f971;
	mov.f32 	%f973, %f971;
	mov.f32 	%f974, %f971;
	mov.f32 	%f975, %f971;
	mov.f32 	%f976, %f971;
	mov.f32 	%f977, %f971;
	mov.f32 	%f978, %f971;
	mov.f32 	%f979, %f971;
	mov.f32 	%f980, %f971;
	mov.f32 	%f981, %f971;
	mov.f32 	%f982, %f971;
	mov.f32 	%f983, %f971;
	mov.f32 	%f984, %f971;
	mov.f32 	%f985, %f971;
	mov.f32 	%f986, %f971;
	mov.f32 	%f987, %f971;
	mov.f32 	%f988, %f971;
	mov.f32 	%f989, %f971;
	mov.f32 	%f990, %f971;
	mov.f32 	%f991, %f971;
	mov.f32 	%f992, %f971;
	mov.f32 	%f993, %f971;
	mov.f32 	%f994, %f971;
	mov.f32 	%f995, %f971;
	mov.f32 	%f996, %f971;
	mov.f32 	%f997, %f971;
	mov.f32 	%f998, %f971;
	mov.f32 	%f999, %f971;
	mov.f32 	%f1000, %f971;
	mov.f32 	%f1001, %f971;
	mov.f32 	%f1002, %f971;
	mov.f32 	%f1003, %f971;
	mov.f32 	%f1004, %f971;
	mov.f32 	%f1005, %f971;
	mov.f32 	%f1006, %f971;
	mov.f32 	%f1007, %f971;
	mov.f32 	%f1008, %f971;
	mov.f32 	%f1009, %f971;
	mov.f32 	%f1010, %f971;
	mov.f32 	%f1011, %f971;
	mov.f32 	%f1012, %f971;
	mov.f32 	%f1013, %f971;
	mov.f32 	%f1014, %f971;
	mov.f32 	%f1015, %f971;
	mov.f32 	%f1016, %f971;
	mov.f32 	%f1017, %f971;
	mov.f32 	%f1018, %f971;
	mov.f32 	%f1019, %f971;
	mov.f32 	%f1020, %f971;
	mov.f32 	%f1021, %f971;
	mov.f32 	%f1022, %f971;
	mov.f32 	%f1023, %f971;
	mov.f32 	%f1024, %f971;
	mov.f32 	%f1025, %f971;
	mov.f32 	%f1026, %f971;
	mov.f32 	%f1027, %f971;
	mov.f32 	%f1028, %f971;
	mov.f32 	%f1029, %f971;
	mov.f32 	%f1030, %f971;
	mov.f32 	%f1031, %f971;
	mov.f32 	%f1032, %f971;
	mov.f32 	%f1033, %f971;
	mov.f32 	%f1034, %f971;
	@%p1 bra 	$L__BB0_3;
	ld.param.u32 	%r76, [_Z7SgemmV4ILi128ELi128ELi8ELi8ELi8EEvPfS0_S0_iii_param_5];
	ld.param.u32 	%r73, [_Z7SgemmV4ILi128ELi128ELi8ELi8ELi8EEvPfS0_S0_iii_param_4];
	shl.b32 	%r18, %r2, 2;
	and.b32  	%r19, %r18, 4;
	shr.u32 	%r20, %r2, 1;
	mad.lo.s32 	%r21, %r76, %r20, %r19;
	mul.lo.s32 	%r22, %r73, %r3;
	and.b32  	%r23, %r2, 31;
	mul.wide.u32 	%rd11, %r23, 16;
	mul.wide.s32 	%rd12, %r22, 4;
	add.s64 	%rd13, %rd11, %rd12;
	shl.b64 	%rd14, %rd1, 2;
	add.s64 	%rd15, %rd13, %rd14;
	cvta.to.global.u64 	%rd16, %rd9;
	add.s64 	%rd50, %rd16, %rd15;
	cvt.s64.s32 	%rd17, %r76;
	cvt.u64.u32 	%rd18, %r1;
	mul.lo.s64 	%rd19, %rd17, %rd18;
	shl.b64 	%rd20, %rd19, 2;
	mul.wide.u32 	%rd21, %r21, 4;
	add.s64 	%rd22, %rd20, %rd21;
	cvta.to.global.u64 	%rd23, %rd8;
	add.s64 	%rd49, %rd23, %rd22;
	mov.b32 	%r78, 0;
	mov.f32 	%f971, 0f00000000;
$L__BB0_2:
	ld.param.u32 	%r77, [_Z7SgemmV4ILi128ELi128ELi8ELi8ELi8EEvPfS0_S0_iii_param_5];
	ld.param.u32 	%r74, [_Z7SgemmV4ILi128ELi128ELi8ELi8ELi8EEvPfS0_S0_iii_param_4];
	ld.global.nc.v4.f32 	{%f195, %f196, %f197, %f198}, [%rd49];
	ld.global.nc.v4.f32 	{%f199, %f200, %f201, %f202}, [%rd50];
	mov.u32 	%r26, %tid.x;
	mad.lo.s32 	%r27, %r15, %r9, %r26;
	shl.b32 	%r28, %r27, 4;
	mov.u32 	%r29, _ZZ7SgemmV4ILi128ELi128ELi8ELi8ELi8EEvPfS0_S0_iiiE4subB;
	add.s32 	%r30, %r29, %r28;
	st.shared.v4.f32 	[%r30], {%f199, %f200, %f201, %f202};
	shl.b32 	%r31, %r27, 9;
	and.b32  	%r32, %r31, 512;
	shr.u32 	%r33, %r27, 1;
	add.s32 	%r34, %r32, %r33;
	shl.b32 	%r35, %r34, 2;
	mov.u32 	%r36, _ZZ7SgemmV4ILi128ELi128ELi8ELi8ELi8EEvPfS0_S0_iiiE4subA;
	add.s32 	%r37, %r36, %r35;
	st.shared.f32 	[%r37], %f195;
	st.shared.f32 	[%r37+512], %f196;
	st.shared.f32 	[%r37+1024], %f197;
	st.shared.f32 	[%r37+1536], %f198;
	bar.sync 	0;
	shl.b32 	%r38, %r27, 3;
	and.b32  	%r39, %r38, 480;
	add.s32 	%r40, %r29, %r39;
	ld.shared.v4.f32 	{%f203, %f204, %f205, %f206}, [%r40];
	ld.shared.v4.f32 	{%f207, %f208, %f209, %f210}, [%r40+16];
	shr.u32 	%r41, %r27, 4;
	and.b32  	%r42, %r41, 262140;
	and.b32  	%r43, %r27, 3;
	or.b32  	%r44, %r42, %r43;
	shl.b32 	%r45, %r44, 5;
	add.s32 	%r46, %r36, %r45;
	ld.shared.v4.f32 	{%f211, %f212, %f213, %f214}, [%r46];
	ld.shared.v4.f32 	{%f215, %f216, %f217, %f218}, [%r46+16];
	fma.rn.f32 	%f219, %f211, %f203, %f1022;
	fma.rn.f32 	%f220, %f211, %f204, %f1021;
	fma.rn.f32 	%f221, %f211, %f205, %f1020;
	fma.rn.f32 	%f222, %f211, %f206, %f1019;
	fma.rn.f32 	%f223, %f212, %f203, %f1014;
	fma.rn.f32 	%f224, %f212, %f204, %f1013;
	fma.rn.f32 	%f225, %f212, %f205, %f1012;
	fma.rn.f32 	%f226, %f212, %f206, %f1011;
	fma.rn.f32 	%f227, %f213, %f203, %f1006;
	fma.rn.f32 	%f228, %f213, %f204, %f1005;
	fma.rn.f32 	%f229, %f213, %f205, %f1004;
	fma.rn.f32 	%f230, %f213, %f206, %f1003;
	fma.rn.f32 	%f231, %f214, %f203, %f998;
	fma.rn.f32 	%f232, %f214, %f204, %f997;
	fma.rn.f32 	%f233, %f214, %f205, %f996;
	fma.rn.f32 	%f234, %f214, %f206, %f995;
	fma.rn.f32 	%f235, %f211, %f207, %f1018;
	fma.rn.f32 	%f236, %f211, %f208, %f1017;
	fma.rn.f32 	%f237, %f211, %f209, %f1016;
	fma.rn.f32 	%f238, %f211, %f210, %f1015;
	fma.rn.f32 	%f239, %f212, %f207, %f1010;
	fma.rn.f32 	%f240, %f212, %f208, %f1009;
	fma.rn.f32 	%f241, %f212, %f209, %f1008;
	fma.rn.f32 	%f242, %f212, %f210, %f1007;
	fma.rn.f32 	%f243, %f213, %f207, %f1002;
	fma.rn.f32 	%f244, %f213, %f208, %f1001;
	fma.rn.f32 	%f245, %f213, %f209, %f1000;
	fma.rn.f32 	%f246, %f213, %f210, %f999;
	fma.rn.f32 	%f247, %f214, %f207, %f994;
	fma.rn.f32 	%f248, %f214, %f208, %f993;
	fma.rn.f32 	%f249, %f214, %f209, %f992;
	fma.rn.f32 	%f250, %f214, %f210, %f991;
	fma.rn.f32 	%f251, %f215, %f203, %f990;
	fma.rn.f32 	%f252, %f215, %f204, %f989;
	fma.rn.f32 	%f253, %f215, %f205, %f988;
	fma.rn.f32 	%f254, %f215, %f206, %f987;
	fma.rn.f32 	%f255, %f216, %f203, %f982;
	fma.rn.f32 	%f256, %f216, %f204, %f981;
	fma.rn.f32 	%f257, %f216, %f205, %f980;
	fma.rn.f32 	%f258, %f216, %f206, %f979;
	fma.rn.f32 	%f259, %f217, %f203, %f974;
	fma.rn.f32 	%f260, %f217, %f204, %f973;
	fma.rn.f32 	%f261, %f217, %f205, %f972;
	fma.rn.f32 	%f262, %f217, %f206, %f971;
	fma.rn.f32 	%f263, %f218, %f203, %f1027;
	fma.rn.f32 	%f264, %f218, %f204, %f1028;
	fma.rn.f32 	%f265, %f218, %f205, %f1029;
	fma.rn.f32 	%f266, %f218, %f206, %f1030;
	fma.rn.f32 	%f267, %f215, %f207, %f986;
	fma.rn.f32 	%f268, %f215, %f208, %f985;
	fma.rn.f32 	%f269, %f215, %f209, %f984;
	fma.rn.f32 	%f270, %f215, %f210, %f983;
	fma.rn.f32 	%f271, %f216, %f207, %f978;
	fma.rn.f32 	%f272, %f216, %f208, %f977;
	fma.rn.f32 	%f273, %f216, %f209, %f976;
	fma.rn.f32 	%f274, %f216, %f210, %f975;
	fma.rn.f32 	%f275, %f217, %f207, %f1023;
	fma.rn.f32 	%f276, %f217, %f208, %f1024;
	fma.rn.f32 	%f277, %f217, %f209, %f1025;
	fma.rn.f32 	%f278, %f217, %f210, %f1026;
	fma.rn.f32 	%f279, %f218, %f207, %f1031;
	fma.rn.f32 	%f280, %f218, %f208, %f1032;
	fma.rn.f32 	%f281, %f218, %f209, %f1033;
	fma.rn.f32 	%f282, %f218, %f210, %f1034;
	ld.shared.v4.f32 	{%f283, %f284, %f285, %f286}, [%r40+512];
	ld.shared.v4.f32 	{%f287, %f288, %f289, %f290}, [%r40+528];
	ld.shared.v4.f32 	{%f291, %f292, %f293, %f294}, [%r46+512];
	ld.shared.v4.f32 	{%f295, %f296, %f297, %f298}, [%r46+528];
	fma.rn.f32 	%f299, %f291, %f283, %f219;
	fma.rn.f32 	%f300, %f291, %f284, %f220;
	fma.rn.f32 	%f301, %f291, %f285, %f221;
	fma.rn.f32 	%f302, %f291, %f286, %f222;
	fma.rn.f32 	%f303, %f292, %f283, %f223;
	fma.rn.f32 	%f304, %f292, %f284, %f224;
	fma.rn.f32 	%f305, %f292, %f285, %f225;
	fma.rn.f32 	%f306, %f292, %f286, %f226;
	fma.rn.f32 	%f307, %f293, %f283, %f227;
	fma.rn.f32 	%f308, %f293, %f284, %f228;
	fma.rn.f32 	%f309, %f293, %f285, %f229;
	fma.rn.f32 	%f310, %f293, %f286, %f230;
	fma.rn.f32 	%f311, %f294, %f283, %f231;
	fma.rn.f32 	%f312, %f294, %f284, %f232;
	fma.rn.f32 	%f313, %f294, %f285, %f233;
	fma.rn.f32 	%f314, %f294, %f286, %f234;
	fma.rn.f32 	%f315, %f291, %f287, %f235;
	fma.rn.f32 	%f316, %f291, %f288, %f236;
	fma.rn.f32 	%f317, %f291, %f289, %f237;
	fma.rn.f32 	%f318, %f291, %f290, %f238;
	fma.rn.f32 	%f319, %f292, %f287, %f239;
	fma.rn.f32 	%f320, %f292, %f288, %f240;
	fma.rn.f32 	%f321, %f292, %f289, %f241;
	fma.rn.f32 	%f322, %f292, %f290, %f242;
	fma.rn.f32 	%f323, %f293, %f287, %f243;
	fma.rn.f32 	%f324, %f293, %f288, %f244;
	fma.rn.f32 	%f325, %f293, %f289, %f245;
	fma.rn.f32 	%f326, %f293, %f290, %f246;
	fma.rn.f32 	%f327, %f294, %f287, %f247;
	fma.rn.f32 	%f328, %f294, %f288, %f248;
	fma.rn.f32 	%f329, %f294, %f289, %f249;
	fma.rn.f32 	%f330, %f294, %f290, %f250;
	fma.rn.f32 	%f331, %f295, %f283, %f251;
	fma.rn.f32 	%f332, %f295, %f284, %f252;
	fma.rn.f32 	%f333, %f295, %f285, %f253;
	fma.rn.f32 	%f334, %f295, %f286, %f254;
	fma.rn.f32 	%f335, %f296, %f283, %f255;
	fma.rn.f32 	%f336, %f296, %f284, %f256;
	fma.rn.f32 	%f337, %f296, %f285, %f257;
	fma.rn.f32 	%f338, %f296, %f286, %f258;
	fma.rn.f32 	%f339, %f297, %f283, %f259;
	fma.rn.f32 	%f340, %f297, %f284, %f260;
	fma.rn.f32 	%f341, %f297, %f285, %f261;
	fma.rn.f32 	%f342, %f297, %f286, %f262;
	fma.rn.f32 	%f343, %f298, %f283, %f263;
	fma.rn.f32 	%f344, %f298, %f284, %f264;
	fma.rn.f32 	%f345, %f298, %f285, %f265;
	fma.rn.f32 	%f346, %f298, %f286, %f266;
	fma.rn.f32 	%f347, %f295, %f287, %f267;
	fma.rn.f32 	%f348, %f295, %f288, %f268;
	fma.rn.f32 	%f349, %f295, %f289, %f269;
	fma.rn.f32 	%f350, %f295, %f290, %f270;
	fma.rn.f32 	%f351, %f296, %f287, %f271;
	fma.rn.f32 	%f352, %f296, %f288, %f272;
	fma.rn.f32 	%f353, %f296, %f289, %f273;
	fma.rn.f32 	%f354, %f296, %f290, %f274;
	fma.rn.f32 	%f355, %f297, %f287, %f275;
	fma.rn.f32 	%f356, %f297, %f288, %f276;
	fma.rn.f32 	%f357, %f297, %f289, %f277;
	fma.rn.f32 	%f358, %f297, %f290, %f278;
	fma.rn.f32 	%f359, %f298, %f287, %f279;
	fma.rn.f32 	%f360, %f298, %f288, %f280;
	fma.rn.f32 	%f361, %f298, %f289, %f281;
	fma.rn.f32 	%f362, %f298, %f290, %f282;
	ld.shared.v4.f32 	{%f363, %f364, %f365, %f366}, [%r40+1024];
	ld.shared.v4.f32 	{%f367, %f368, %f369, %f370}, [%r40+1040];
	ld.shared.v4.f32 	{%f371, %f372, %f373, %f374}, [%r46+1024];
	ld.shared.v4.f32 	{%f375, %f376, %f377, %f378}, [%r46+1040];
	fma.rn.f32 	%f379, %f371, %f363, %f299;
	fma.rn.f32 	%f380, %f371, %f364, %f300;
	fma.rn.f32 	%f381, %f371, %f365, %f301;
	fma.rn.f32 	%f382, %f371, %f366, %f302;
	fma.rn.f32 	%f383, %f372, %f363, %f303;
	fma.rn.f32 	%f384, %f372, %f364, %f304;
	fma.rn.f32 	%f385, %f372, %f365, %f305;
	fma.rn.f32 	%f386, %f372, %f366, %f306;
	fma.rn.f32 	%f387, %f373, %f363, %f307;
	fma.rn.f32 	%f388, %f373, %f364, %f308;
	fma.rn.f32 	%f389, %f373, %f365, %f309;
	fma.rn.f32 	%f390, %f373, %f366, %f310;
	fma.rn.f32 	%f391, %f374, %f363, %f311;
	fma.rn.f32 	%f392, %f374, %f364, %f312;
	fma.rn.f32 	%f393, %f374, %f365, %f313;
	fma.rn.f32 	%f394, %f374, %f366, %f314;
	fma.rn.f32 	%f395, %f371, %f367, %f315;
	fma.rn.f32 	%f396, %f371, %f368, %f316;
	fma.rn.f32 	%f397, %f371, %f369, %f317;
	fma.rn.f32 	%f398, %f371, %f370, %f318;
	fma.rn.f32 	%f399, %f372, %f367, %f319;
	fma.rn.f32 	%f400, %f372, %f368, %f320;
	fma.rn.f32 	%f401, %f372, %f369, %f321;
	fma.rn.f32 	%f402, %f372, %f370, %f322;
	fma.rn.f32 	%f403, %f373, %f367, %f323;
	fma.rn.f32 	%f404, %f373, %f368, %f324;
	fma.rn.f32 	%f405, %f373, %f369, %f325;
	fma.rn.f32 	%f406, %f373, %f370, %f326;
	fma.rn.f32 	%f407, %f374, %f367, %f327;
	fma.rn.f32 	%f408, %f374, %f368, %f328;
	fma.rn.f32 	%f409, %f374, %f369, %f329;
	fma.rn.f32 	%f410, %f374, %f370, %f330;
	fma.rn.f32 	%f411, %f375, %f363, %f331;
	fma.rn.f32 	%f412, %f375, %f364, %f332;
	fma.rn.f32 	%f413, %f375, %f365, %f333;
	fma.rn.f32 	%f414, %f375, %f366, %f334;
	fma.rn.f32 	%f415, %f376, %f363, %f335;
	fma.rn.f32 	%f416, %f376, %f364, %f336;
	fma.rn.f32 	%f417, %f376, %f365, %f337;
	fma.rn.f32 	%f418, %f376, %f366, %f338;
	fma.rn.f32 	%f419, %f377, %f363, %f339;
	fma.rn.f32 	%f420, %f377, %f364, %f340;
	fma.rn.f32 	%f421, %f377, %f365, %f341;
	fma.rn.f32 	%f422, %f377, %f366, %f342;
	fma.rn.f32 	%f423, %f378, %f363, %f343;
	fma.rn.f32 	%f424, %f378, %f364, %f344;
	fma.rn.f32 	%f425, %f378, %f365, %f345;
	fma.rn.f32 	%f426, %f378, %f366, %f346;
	fma.rn.f32 	%f427, %f375, %f367, %f347;
	fma.rn.f32 	%f428, %f375, %f368, %f348;
	fma.rn.f32 	%f429, %f375, %f369, %f349;
	fma.rn.f32 	%f430, %f375, %f370, %f350;
	fma.rn.f32 	%f431, %f376, %f367, %f351;
	fma.rn.f32 	%f432, %f376, %f368, %f352;
	fma.rn.f32 	%f433, %f376, %f369, %f353;
	fma.rn.f32 	%f434, %f376, %f370, %f354;
	fma.rn.f32 	%f435, %f377, %f367, %f355;
	fma.rn.f32 	%f436, %f377, %f368, %f356;
	fma.rn.f32 	%f437, %f377, %f369, %f357;
	fma.rn.f32 	%f438, %f377, %f370, %f358;
	fma.rn.f32 	%f439, %f378, %f367, %f359;
	fma.rn.f32 	%f440, %f378, %f368, %f360;
	fma.rn.f32 	%f441, %f378, %f369, %f361;
	fma.rn.f32 	%f442, %f378, %f370, %f362;
	ld.shared.v4.f32 	{%f443, %f444, %f445, %f446}, [%r40+1536];
	ld.shared.v4.f32 	{%f447, %f448, %f449, %f450}, [%r40+1552];
	ld.shared.v4.f32 	{%f451, %f452, %f453, %f454}, [%r46+1536];
	ld.shared.v4.f32 	{%f455, %f456, %f457, %f458}, [%r46+1552];
	fma.rn.f32 	%f459, %f451, %f443, %f379;
	fma.rn.f32 	%f460, %f451, %f444, %f380;
	fma.rn.f32 	%f461, %f451, %f445, %f381;
	fma.rn.f32 	%f462, %f451, %f446, %f382;
	fma.rn.f32 	%f463, %f452, %f443, %f383;
	fma.rn.f32 	%f464, %f452, %f444, %f384;
	fma.rn.f32 	%f465, %f452, %f445, %f385;
	fma.rn.f32 	%f466, %f452, %f446, %f386;
	fma.rn.f32 	%f467, %f453, %f443, %f387;
	fma.rn.f32 	%f468, %f453, %f444, %f388;
	fma.rn.f32 	%f469, %f453, %f445, %f389;
	fma.rn.f32 	%f470, %f453, %f446, %f390;
	fma.rn.f32 	%f471, %f454, %f443, %f391;
	fma.rn.f32 	%f472, %f454, %f444, %f392;
	fma.rn.f32 	%f473, %f454, %f445, %f393;
	fma.rn.f32 	%f474, %f454, %f446, %f394;
	fma.rn.f32 	%f475, %f451, %f447, %f395;
	fma.rn.f32 	%f476, %f451, %f448, %f396;
	fma.rn.f32 	%f477, %f451, %f449, %f397;
	fma.rn.f32 	%f478, %f451, %f450, %f398;
	fma.rn.f32 	%f479, %f452, %f447, %f399;
	fma.rn.f32 	%f480, %f452, %f448, %f400;
	fma.rn.f32 	%f481, %f452, %f449, %f401;
	fma.rn.f32 	%f482, %f452, %f450, %f402;
	fma.rn.f32 	%f483, %f453, %f447, %f403;
	fma.rn.f32 	%f484, %f453, %f448, %f404;
	fma.rn.f32 	%f485, %f453, %f449, %f405;
	fma.rn.f32 	%f486, %f453, %f450, %f406;
	fma.rn.f32 	%f487, %f454, %f447, %f407;
	fma.rn.f32 	%f488, %f454, %f448, %f408;
	fma.rn.f32 	%f489, %f454, %f449, %f409;
	fma.rn.f32 	%f490, %f454, %f450, %f410;
	fma.rn.f32 	%f491, %f455, %f443, %f411;
	fma.rn.f32 	%f492, %f455, %f444, %f412;
	fma.rn.f32 	%f493, %f455, %f445, %f413;
	fma.rn.f32 	%f494, %f455, %f446, %f414;
	fma.rn.f32 	%f495, %f456, %f443, %f415;
	fma.rn.f32 	%f496, %f456, %f444, %f416;
	fma.rn.f32 	%f497, %f456, %f445, %f417;
	fma.rn.f32 	%f498, %f456, %f446, %f418;
	fma.rn.f32 	%f499, %f457, %f443, %f419;
	fma.rn.f32 	%f500, %f457, %f444, %f420;
	fma.rn.f32 	%f501, %f457, %f445, %f421;
	fma.rn.f32 	%f502, %f457, %f446, %f422;
	fma.rn.f32 	%f503, %f458, %f443, %f423;
	fma.rn.f32 	%f504, %f458, %f444, %f424;
	fma.rn.f32 	%f505, %f458, %f445, %f425;
	fma.rn.f32 	%f506, %f458, %f446, %f426;
	fma.rn.f32 	%f507, %f455, %f447, %f427;
	fma.rn.f32 	%f508, %f455, %f448, %f428;
	fma.rn.f32 	%f509, %f455, %f449, %f429;
	fma.rn.f32 	%f510, %f455, %f450, %f430;
	fma.rn.f32 	%f511, %f456, %f447, %f431;
	fma.rn.f32 	%f512, %f456, %f448, %f432;
	fma.rn.f32 	%f513, %f456, %f449, %f433;
	fma.rn.f32 	%f514, %f456, %f450, %f434;
	fma.rn.f32 	%f515, %f457, %f447, %f435;
	fma.rn.f32 	%f516, %f457, %f448, %f436;
	fma.rn.f32 	%f517, %f457, %f449, %f437;
	fma.rn.f32 	%f518, %f457, %f450, %f438;
	fma.rn.f32 	%f519, %f458, %f447, %f439;
	fma.rn.f32 	%f520, %f458, %f448, %f440;
	fma.rn.f32 	%f521, %f458, %f449, %f441;
	fma.rn.f32 	%f522, %f458, %f450, %f442;
	ld.shared.v4.f32 	{%f523, %f524, %f525, %f526}, [%r40+2048];
	ld.shared.v4.f32 	{%f527, %f528, %f529, %f530}, [%r40+2064];
	ld.shared.v4.f32 	{%f531, %f532, %f533, %f534}, [%r46+2048];
	ld.shared.v4.f32 	{%f535, %f536, %f537, %f538}, [%r46+2064];
	fma.rn.f32 	%f539, %f531, %f523, %f459;
	fma.rn.f32 	%f540, %f531, %f524, %f460;
	fma.rn.f32 	%f541, %f531, %f525, %f461;
	fma.rn.f32 	%f542, %f531, %f526, %f462;
	fma.rn.f32 	%f543, %f532, %f523, %f463;
	fma.rn.f32 	%f544, %f532, %f524, %f464;
	fma.rn.f32 	%f545, %f532, %f525, %f465;
	fma.rn.f32 	%f546, %f532, %f526, %f466;
	fma.rn.f32 	%f547, %f533, %f523, %f467;
	fma.rn.f32 	%f548, %f533, %f524, %f468;
	fma.rn.f32 	%f549, %f533, %f525, %f469;
	fma.rn.f32 	%f550, %f533, %f526, %f470;
	fma.rn.f32 	%f551, %f534, %f523, %f471;
	fma.rn.f32 	%f552, %f534, %f524, %f472;
	fma.rn.f32 	%f553, %f534, %f525, %f473;
	fma.rn.f32 	%f554, %f534, %f526, %f474;
	fma.rn.f32 	%f555, %f531, %f527, %f475;
	fma.rn.f32 	%f556, %f531, %f528, %f476;
	fma.rn.f32 	%f557, %f531, %f529, %f477;
	fma.rn.f32 	%f558, %f531, %f530, %f478;
	fma.rn.f32 	%f559, %f532, %f527, %f479;
	fma.rn.f32 	%f560, %f532, %f528, %f480;
	fma.rn.f32 	%f561, %f532, %f529, %f481;
	fma.rn.f32 	%f562, %f532, %f530, %f482;
	fma.rn.f32 	%f563, %f533, %f527, %f483;
	fma.rn.f32 	%f564, %f533, %f528, %f484;
	fma.rn.f32 	%f565, %f533, %f529, %f485;
	fma.rn.f32 	%f566, %f533, %f530, %f486;
	fma.rn.f32 	%f567, %f534, %f527, %f487;
	fma.rn.f32 	%f568, %f534, %f528, %f488;
	fma.rn.f32 	%f569, %f534, %f529, %f489;
	fma.rn.f32 	%f570, %f534, %f530, %f490;
	fma.rn.f32 	%f571, %f535, %f523, %f491;
	fma.rn.f32 	%f572, %f535, %f524, %f492;
	fma.rn.f32 	%f573, %f535, %f525, %f493;
	fma.rn.f32 	%f574, %f535, %f526, %f494;
	fma.rn.f32 	%f575, %f536, %f523, %f495;
	fma.rn.f32 	%f576, %f536, %f524, %f496;
	fma.rn.f32 	%f577, %f536, %f525, %f497;
	fma.rn.f32 	%f578, %f536, %f526, %f498;
	fma.rn.f32 	%f579, %f537, %f523, %f499;
	fma.rn.f32 	%f580, %f537, %f524, %f500;
	fma.rn.f32 	%f581, %f537, %f525, %f501;
	fma.rn.f32 	%f582, %f537, %f526, %f502;
	fma.rn.f32 	%f583, %f538, %f523, %f503;
	fma.rn.f32 	%f584, %f538, %f524, %f504;
	fma.rn.f32 	%f585, %f538, %f525, %f505;
	fma.rn.f32 	%f586, %f538, %f526, %f506;
	fma.rn.f32 	%f587, %f535, %f527, %f507;
	fma.rn.f32 	%f588, %f535, %f528, %f508;
	fma.rn.f32 	%f589, %f535, %f529, %f509;
	fma.rn.f32 	%f590, %f535, %f530, %f510;
	fma.rn.f32 	%f591, %f536, %f527, %f511;
	fma.rn.f32 	%f592, %f536, %f528, %f512;
	fma.rn.f32 	%f593, %f536, %f529, %f513;
	fma.rn.f32 	%f594, %f536, %f530, %f514;
	fma.rn.f32 	%f595, %f537, %f527, %f515;
	fma.rn.f32 	%f596, %f537, %f528, %f516;
	fma.rn.f32 	%f597, %f537, %f529, %f517;
	fma.rn.f32 	%f598, %f537, %f530, %f518;
	fma.rn.f32 	%f599, %f538, %f527, %f519;
	fma.rn.f32 	%f600, %f538, %f528, %f520;
	fma.rn.f32 	%f601, %f538, %f529, %f521;
	fma.rn.f32 	%f602, %f538, %f530, %f522;
	ld.shared.v4.f32 	{%f603, %f604, %f605, %f606}, [%r40+2560];
	ld.shared.v4.f32 	{%f607, %f608, %f609, %f610}, [%r40+2576];
	ld.shared.v4.f32 	{%f611, %f612, %f613, %f614}, [%r46+2560];
	ld.shared.v4.f32 	{%f615, %f616, %f617, %f618}, [%r46+2576];
	fma.rn.f32 	%f619, %f611, %f603, %f539;
	fma.rn.f32 	%f620, %f611, %f604, %f540;
	fma.rn.f32 	%f621, %f611, %f605, %f541;
	fma.rn.f32 	%f622, %f611, %f606, %f542;
	fma.rn.f32 	%f623, %f612, %f603, %f543;
	fma.rn.f32 	%f624, %f612, %f604, %f544;
	fma.rn.f32 	%f625, %f612, %f605, %f545;
	fma.rn.f32 	%f626, %f612, %f606, %f546;
	fma.rn.f32 	%f627, %f613, %f603, %f547;
	fma.rn.f32 	%f628, %f613, %f604, %f548;
	fma.rn.f32 	%f629, %f613, %f605, %f549;
	fma.rn.f32 	%f630, %f613, %f606, %f550;
	fma.rn.f32 	%f631, %f614, %f603, %f551;
	fma.rn.f32 	%f632, %f614, %f604, %f552;
	fma.rn.f32 	%f633, %f614, %f605, %f553;
	fma.rn.f32 	%f634, %f614, %f606, %f554;
	fma.rn.f32 	%f635, %f611, %f607, %f555;
	fma.rn.f32 	%f636, %f611, %f608, %f556;
	fma.rn.f32 	%f637, %f611, %f609, %f557;
	fma.rn.f32 	%f638, %f611, %f610, %f558;
	fma.rn.f32 	%f639, %f612, %f607, %f559;
	fma.rn.f32 	%f640, %f612, %f608, %f560;
	fma.rn.f32 	%f641, %f612, %f609, %f561;
	fma.rn.f32 	%f642, %f612, %f610, %f562;
	fma.rn.f32 	%f643, %f613, %f607, %f563;
	fma.rn.f32 	%f644, %f613, %f608, %f564;
	fma.rn.f32 	%f645, %f613, %f609, %f565;
	fma.rn.f32 	%f646, %f613, %f610, %f566;
	fma.rn.f32 	%f647, %f614, %f607, %f567;
	fma.rn.f32 	%f648, %f614, %f608, %f568;
	fma.rn.f32 	%f649, %f614, %f609, %f569;
	fma.rn.f32 	%f650, %f614, %f610, %f570;
	fma.rn.f32 	%f651, %f615, %f603, %f571;
	fma.rn.f32 	%f652, %f615, %f604, %f572;
	fma.rn.f32 	%f653, %f615, %f605, %f573;
	fma.rn.f32 	%f654, %f615, %f606, %f574;
	fma.rn.f32 	%f655, %f616, %f603, %f575;
	fma.rn.f32 	%f656, %f616, %f604, %f576;
	fma.rn.f32 	%f657, %f616, %f605, %f577;
	fma.rn.f32 	%f658, %f616, %f606, %f578;
	fma.rn.f32 	%f659, %f617, %f603, %f579;
	fma.rn.f32 	%f660, %f617, %f604, %f580;
	fma.rn.f32 	%f661, %f617, %f605, %f581;
	fma.rn.f32 	%f662, %f617, %f606, %f582;
	fma.rn.f32 	%f663, %f618, %f603, %f583;
	fma.rn.f32 	%f664, %f618, %f604, %f584;
	fma.rn.f32 	%f665, %f618, %f605, %f585;
	fma.rn.f32 	%f666, %f618, %f606, %f586;
	fma.rn.f32 	%f667, %f615, %f607, %f587;
	fma.rn.f32 	%f668, %f615, %f608, %f588;
	fma.rn.f32 	%f669, %f615, %f609, %f589;
	fma.rn.f32 	%f670, %f615, %f610, %f590;
	fma.rn.f32 	%f671, %f616, %f607, %f591;
	fma.rn.f32 	%f672, %f616, %f608, %f592;
	fma.rn.f32 	%f673, %f616, %f609, %f593;
	fma.rn.f32 	%f674, %f616, %f610, %f594;
	fma.rn.f32 	%f675, %f617, %f607, %f595;
	fma.rn.f32 	%f676, %f617, %f608, %f596;
	fma.rn.f32 	%f677, %f617, %f609, %f597;
	fma.rn.f32 	%f678, %f617, %f610, %f598;
	fma.rn.f32 	%f679, %f618, %f607, %f599;
	fma.rn.f32 	%f680, %f618, %f608, %f600;
	fma.rn.f32 	%f681, %f618, %f609, %f601;
	fma.rn.f32 	%f682, %f618, %f610, %f602;
	ld.shared.v4.f32 	{%f683, %f684, %f685, %f686}, [%r40+3072];
	ld.shared.v4.f32 	{%f687, %f688, %f689, %f690}, [%r40+3088];
	ld.shared.v4.f32 	{%f691, %f692, %f693, %f694}, [%r46+3072];
	ld.shared.v4.f32 	{%f695, %f696, %f697, %f698}, [%r46+3088];
	fma.rn.f32 	%f699, %f691, %f683, %f619;
	fma.rn.f32 	%f700, %f691, %f684, %f620;
	fma.rn.f32 	%f701, %f691, %f685, %f621;
	fma.rn.f32 	%f702, %f691, %f686, %f622;
	fma.rn.f32 	%f703, %f692, %f683, %f623;
	fma.rn.f32 	%f704, %f692, %f684, %f624;
	fma.rn.f32 	%f705, %f692, %f685, %f625;
	fma.rn.f32 	%f706, %f692, %f686, %f626;
	fma.rn.f32 	%f707, %f693, %f683, %f627;
	fma.rn.f32 	%f708, %f693, %f684, %f628;
	fma.rn.f32 	%f709, %f693, %f685, %f629;
	fma.rn.f32 	%f710, %f693, %f686, %f630;
	fma.rn.f32 	%f711, %f694, %f683, %f631;
	fma.rn.f32 	%f712, %f694, %f684, %f632;
	fma.rn.f32 	%f713, %f694, %f685, %f633;
	fma.rn.f32 	%f714, %f694, %f686, %f634;
	fma.rn.f32 	%f715, %f691, %f687, %f635;
	fma.rn.f32 	%f716, %f691, %f688, %f636;
	fma.rn.f32 	%f717, %f691, %f689, %f637;
	fma.rn.f32 	%f718, %f691, %f690, %f638;
	fma.rn.f32 	%f719, %f692, %f687, %f639;
	fma.rn.f32 	%f720, %f692, %f688, %f640;
	fma.rn.f32 	%f721, %f692, %f689, %f641;
	fma.rn.f32 	%f722, %f692, %f690, %f642;
	fma.rn.f32 	%f723, %f693, %f687, %f643;
	fma.rn.f32 	%f724, %f693, %f688, %f644;
	fma.rn.f32 	%f725, %f693, %f689, %f645;
	fma.rn.f32 	%f726, %f693, %f690, %f646;
	fma.rn.f32 	%f727, %f694, %f687, %f647;
	fma.rn.f32 	%f728, %f694, %f688, %f648;
	fma.rn.f32 	%f729, %f694, %f689, %f649;
	fma.rn.f32 	%f730, %f694, %f690, %f650;
	fma.rn.f32 	%f731, %f695, %f683, %f651;
	fma.rn.f32 	%f732, %f695, %f684, %f652;
	fma.rn.f32 	%f733, %f695, %f685, %f653;
	fma.rn.f32 	%f734, %f695, %f686, %f654;
	fma.rn.f32 	%f735, %f696, %f683, %f655;
	fma.rn.f32 	%f736, %f696, %f684, %f656;
	fma.rn.f32 	%f737, %f696, %f685, %f657;
	fma.rn.f32 	%f738, %f696, %f686, %f658;
	fma.rn.f32 	%f739, %f697, %f683, %f659;
	fma.rn.f32 	%f740, %f697, %f684, %f660;
	fma.rn.f32 	%f741, %f697, %f685, %f661;
	fma.rn.f32 	%f742, %f697, %f686, %f662;
	fma.rn.f32 	%f743, %f698, %f683, %f663;
	fma.rn.f32 	%f744, %f698, %f684, %f664;
	fma.rn.f32 	%f745, %f698, %f685, %f665;
	fma.rn.f32 	%f746, %f698, %f686, %f666;
	fma.rn.f32 	%f747, %f695, %f687, %f667;
	fma.rn.f32 	%f748, %f695, %f688, %f668;
	fma.rn.f32 	%f749, %f695, %f689, %f669;
	fma.rn.f32 	%f750, %f695, %f690, %f670;
	fma.rn.f32 	%f751, %f696, %f687, %f671;
	fma.rn.f32 	%f752, %f696, %f688, %f672;
	fma.rn.f32 	%f753, %f696, %f689, %f673;
	fma.rn.f32 	%f754, %f696, %f690, %f674;
	fma.rn.f32 	%f755, %f697, %f687, %f675;
	fma.rn.f32 	%f756, %f697, %f688, %f676;
	fma.rn.f32 	%f757, %f697, %f689, %f677;
	fma.rn.f32 	%f758, %f697, %f690, %f678;
	fma.rn.f32 	%f759, %f698, %f687, %f679;
	fma.rn.f32 	%f760, %f698, %f688, %f680;
	fma.rn.f32 	%f761, %f698, %f689, %f681;
	fma.rn.f32 	%f762, %f698, %f690, %f682;
	ld.shared.v4.f32 	{%f763, %f764, %f765, %f766}, [%r40+3584];
	ld.shared.v4.f32 	{%f767, %f768, %f769, %f770}, [%r40+3600];
	ld.shared.v4.f32 	{%f771, %f772, %f773, %f774}, [%r46+3584];
	ld.shared.v4.f32 	{%f775, %f776, %f777, %f778}, [%r46+3600];
	fma.rn.f32 	%f1022, %f771, %f763, %f699;
	fma.rn.f32 	%f1021, %f771, %f764, %f700;
	fma.rn.f32 	%f1020, %f771, %f765, %f701;
	fma.rn.f32 	%f1019, %f771, %f766, %f702;
	fma.rn.f32 	%f1014, %f772, %f763, %f703;
	fma.rn.f32 	%f1013, %f772, %f764, %f704;
	fma.rn.f32 	%f1012, %f772, %f765, %f705;
	fma.rn.f32 	%f1011, %f772, %f766, %f706;
	fma.rn.f32 	%f1006, %f773, %f763, %f707;
	fma.rn.f32 	%f1005, %f773, %f764, %f708;
	fma.rn.f32 	%f1004, %f773, %f765, %f709;
	fma.rn.f32 	%f1003, %f773, %f766, %f710;
	fma.rn.f32 	%f998, %f774, %f763, %f711;
	fma.rn.f32 	%f997, %f774, %f764, %f712;
	fma.rn.f32 	%f996, %f774, %f765, %f713;
	fma.rn.f32 	%f995, %f774, %f766, %f714;
	fma.rn.f32 	%f1018, %f771, %f767, %f715;
	fma.rn.f32 	%f1017, %f771, %f768, %f716;
	fma.rn.f32 	%f1016, %f771, %f769, %f717;
	fma.rn.f32 	%f1015, %f771, %f770, %f718;
	fma.rn.f32 	%f1010, %f772, %f767, %f719;
	fma.rn.f32 	%f1009, %f772, %f768, %f720;
	fma.rn.f32 	%f1008, %f772, %f769, %f721;
	fma.rn.f32 	%f1007, %f772, %f770, %f722;
	fma.rn.f32 	%f1002, %f773, %f767, %f723;
	fma.rn.f32 	%f1001, %f773, %f768, %f724;
	fma.rn.f32 	%f1000, %f773, %f769, %f725;
	fma.rn.f32 	%f999, %f773, %f770, %f726;
	fma.rn.f32 	%f994, %f774, %f767, %f727;
	fma.rn.f32 	%f993, %f774, %f768, %f728;
	fma.rn.f32 	%f992, %f774, %f769, %f729;
	fma.rn.f32 	%f991, %f774, %f770, %f730;
	fma.rn.f32 	%f990, %f775, %f763, %f731;
	fma.rn.f32 	%f989, %f775, %f764, %f732;
	fma.rn.f32 	%f988, %f775, %f765, %f733;
	fma.rn.f32 	%f987, %f775, %f766, %f734;
	fma.rn.f32 	%f982, %f776, %f763, %f735;
	fma.rn.f32 	%f981, %f776, %f764, %f736;
	fma.rn.f32 	%f980, %f776, %f765, %f737;
	fma.rn.f32 	%f979, %f776, %f766, %f738;
	fma.rn.f32 	%f974, %f777, %f763, %f739;
	fma.rn.f32 	%f973, %f777, %f764, %f740;
	fma.rn.f32 	%f972, %f777, %f765, %f741;
	fma.rn.f32 	%f971, %f777, %f766, %f742;
	fma.rn.f32 	%f1027, %f778, %f763, %f743;
	fma.rn.f32 	%f1028, %f778, %f764, %f744;
	fma.rn.f32 	%f1029, %f778, %f765, %f745;
	fma.rn.f32 	%f1030, %f778, %f766, %f746;
	fma.rn.f32 	%f986, %f775, %f767, %f747;
	fma.rn.f32 	%f985, %f775, %f768, %f748;
	fma.rn.f32 	%f984, %f775, %f769, %f749;
	fma.rn.f32 	%f983, %f775, %f770, %f750;
	fma.rn.f32 	%f978, %f776, %f767, %f751;
	fma.rn.f32 	%f977, %f776, %f768, %f752;
	fma.rn.f32 	%f976, %f776, %f769, %f753;
	fma.rn.f32 	%f975, %f776, %f770, %f754;
	fma.rn.f32 	%f1023, %f777, %f767, %f755;
	fma.rn.f32 	%f1024, %f777, %f768, %f756;
	fma.rn.f32 	%f1025, %f777, %f769, %f757;
	fma.rn.f32 	%f1026, %f777, %f770, %f758;
	fma.rn.f32 	%f1031, %f778, %f767, %f759;
	fma.rn.f32 	%f1032, %f778, %f768, %f760;
	fma.rn.f32 	%f1033, %f778, %f769, %f761;
	fma.rn.f32 	%f1034, %f778, %f770, %f762;
	bar.sync 	0;
	add.s32 	%r78, %r78, 8;
	shl.b32 	%r47, %r74, 3;
	mul.wide.s32 	%rd24, %r47, 4;
	add.s64 	%rd50, %rd50, %rd24;
	add.s64 	%rd49, %rd49, 32;
	setp.lt.s32 	%p2, %r78, %r77;
	@%p2 bra 	$L__BB0_2;
$L__BB0_3:
	ld.param.u32 	%r75, [_Z7SgemmV4ILi128ELi128ELi8ELi8ELi8EEvPfS0_S0_iii_param_4];
	ld.param.u64 	%rd48, [_Z7SgemmV4ILi128ELi128ELi8ELi8ELi8EEvPfS0_S0_iii_param_2];
	cvt.s64.s32 	%rd25, %r75;
	mov.u32 	%r48, %tid.y;
	mov.u32 	%r49, %ntid.x;
	mov.u32 	%r50, %tid.x;
	mad.lo.s32 	%r51, %r48, %r49, %r50;
	shl.b32 	%r52, %r51, 1;
	and.b32  	%r53, %r52, 120;
	cvt.u64.u32 	%rd26, %r53;
	cvta.to.global.u64 	%rd27, %rd48;
	mov.u32 	%r54, %ctaid.x;
	mul.lo.s32 	%r55, %r49, %r54;
	shl.b32 	%r56, %r55, 3;
	cvt.u64.u32 	%rd28, %r56;
	add.s64 	%rd29, %rd26, %rd28;
	mov.u32 	%r57, %ntid.y;
	mov.u32 	%r58, %ctaid.y;
	mul.lo.s32 	%r59, %r57, %r58;
	shl.b32 	%r60, %r59, 3;
	shr.u32 	%r61, %r51, 4;
	and.b32  	%r62, %r61, 262140;
	and.b32  	%r63, %r51, 3;
	or.b32  	%r64, %r62, %r63;
	shl.b32 	%r65, %r64, 3;
	add.s32 	%r66, %r65, %r60;
	cvt.u64.u32 	%rd30, %r66;
	mad.lo.s64 	%rd31, %rd30, %rd25, %rd29;
	shl.b64 	%rd32, %rd31, 2;
	add.s64 	%rd33, %rd27, %rd32;
	ld.global.v4.f32 	{%f779, %f780, %f781, %f782}, [%rd33];
	fma.rn.f32 	%f783, %f779, 0f00000000, %f1022;
	fma.rn.f32 	%f784, %f780, 0f00000000, %f1021;
	fma.rn.f32 	%f785, %f781, 0f00000000, %f1020;
	fma.rn.f32 	%f786, %f782, 0f00000000, %f1019;
	st.global.v4.f32 	[%rd33], {%f783, %f784, %f785, %f786};
	ld.global.v4.f32 	{%f787, %f788, %f789, %f790}, [%rd33+16];
	fma.rn.f32 	%f791, %f787, 0f00000000, %f1018;
	fma.rn.f32 	%f792, %f788, 0f00000000, %f1017;
	fma.rn.f32 	%f793, %f789, 0f00000000, %f1016;
	fma.rn.f32 	%f794, %f790, 0f00000000, %f1015;
	st.global.v4.f32 	[%rd33+16], {%f791, %f792, %f793, %f794};
	mul.wide.s32 	%rd34, %r75, 4;
	add.s64 	%rd35, %rd33, %rd34;
	ld.global.v4.f32 	{%f795, %f796, %f797, %f798}, [%rd35];
	fma.rn.f32 	%f799, %f795, 0f00000000, %f1014;
	fma.rn.f32 	%f800, %f796, 0f00000000, %f1013;
	fma.rn.f32 	%f801, %f797, 0f00000000, %f1012;
	fma.rn.f32 	%f802, %f798, 0f00000000, %f1011;
	st.global.v4.f32 	[%rd35], {%f799, %f800, %f801, %f802};
	ld.global.v4.f32 	{%f803, %f804, %f805, %f806}, [%rd35+16];
	fma.rn.f32 	%f807, %f803, 0f00000000, %f1010;
	fma.rn.f32 	%f808, %f804, 0f00000000, %f1009;
	fma.rn.f32 	%f809, %f805, 0f00000000, %f1008;
	fma.rn.f32 	%f810, %f806, 0f00000000, %f1007;
	st.global.v4.f32 	[%rd35+16], {%f807, %f808, %f809, %f810};
	shl.b32 	%r67, %r75, 1;
	mul.wide.s32 	%rd36, %r67, 4;
	add.s64 	%rd37, %rd33, %rd36;
	ld.global.v4.f32 	{%f811, %f812, %f813, %f814}, [%rd37];
	fma.rn.f32 	%f815, %f811, 0f00000000, %f1006;
	fma.rn.f32 	%f816, %f812, 0f00000000, %f1005;
	fma.rn.f32 	%f817, %f813, 0f00000000, %f1004;
	fma.rn.f32 	%f818, %f814, 0f00000000, %f1003;
	st.global.v4.f32 	[%rd37], {%f815, %f816, %f817, %f818};
	ld.global.v4.f32 	{%f819, %f820, %f821, %f822}, [%rd37+16];
	fma.rn.f32 	%f823, %f819, 0f00000000, %f1002;
	fma.rn.f32 	%f824, %f820, 0f00000000, %f1001;
	fma.rn.f32 	%f825, %f821, 0f00000000, %f1000;
	fma.rn.f32 	%f826, %f822, 0f00000000, %f999;
	st.global.v4.f32 	[%rd37+16], {%f823, %f824, %f825, %f826};
	mul.lo.s32 	%r68, %r75, 3;
	mul.wide.s32 	%rd38, %r68, 4;
	add.s64 	%rd39, %rd33, %rd38;
	ld.global.v4.f32 	{%f827, %f828, %f829, %f830}, [%rd39];
	fma.rn.f32 	%f831, %f827, 0f00000000, %f998;
	fma.rn.f32 	%f832, %f828, 0f00000000, %f997;
	fma.rn.f32 	%f833, %f829, 0f00000000, %f996;
	fma.rn.f32 	%f834, %f830, 0f00000000, %f995;
	st.global.v4.f32 	[%rd39], {%f831, %f832, %f833, %f834};
	ld.global.v4.f32 	{%f835, %f836, %f837, %f838}, [%rd39+16];
	fma.rn.f32 	%f839, %f835, 0f00000000, %f994;
	fma.rn.f32 	%f840, %f836, 0f00000000, %f993;
	fma.rn.f32 	%f841, %f837, 0f00000000, %f992;
	fma.rn.f32 	%f842, %f838, 0f00000000, %f991;
	st.global.v4.f32 	[%rd39+16], {%f839, %f840, %f841, %f842};
	shl.b32 	%r69, %r75, 2;
	mul.wide.s32 	%rd40, %r69, 4;
	add.s64 	%rd41, %rd33, %rd40;
	ld.global.v4.f32 	{%f843, %f844, %f845, %f846}, [%rd41];
	fma.rn.f32 	%f847, %f843, 0f00000000, %f990;
	fma.rn.f32 	%f848, %f844, 0f00000000, %f989;
	fma.rn.f32 	%f849, %f845, 0f00000000, %f988;
	fma.rn.f32 	%f850, %f846, 0f00000000, %f987;
	st.global.v4.f32 	[%rd41], {%f847, %f848, %f849, %f850};
	ld.global.v4.f32 	{%f851, %f852, %f853, %f854}, [%rd41+16];
	fma.rn.f32 	%f855, %f851, 0f00000000, %f986;
	fma.rn.f32 	%f856, %f852, 0f00000000, %f985;
	fma.rn.f32 	%f857, %f853, 0f00000000, %f984;
	fma.rn.f32 	%f858, %f854, 0f00000000, %f983;
	st.global.v4.f32 	[%rd41+16], {%f855, %f856, %f857, %f858};
	mul.lo.s32 	%r70, %r75, 5;
	mul.wide.s32 	%rd42, %r70, 4;
	add.s64 	%rd43, %rd33, %rd42;
	ld.global.v4.f32 	{%f859, %f860, %f861, %f862}, [%rd43];
	fma.rn.f32 	%f863, %f859, 0f00000000, %f982;
	fma.rn.f32 	%f864, %f860, 0f00000000, %f981;
	fma.rn.f32 	%f865, %f861, 0f00000000, %f980;
	fma.rn.f32 	%f866, %f862, 0f00000000, %f979;
	st.global.v4.f32 	[%rd43], {%f863, %f864, %f865, %f866};
	ld.global.v4.f32 	{%f867, %f868, %f869, %f870}, [%rd43+16];
	fma.rn.f32 	%f871, %f867, 0f00000000, %f978;
	fma.rn.f32 	%f872, %f868, 0f00000000, %f977;
	fma.rn.f32 	%f873, %f869, 0f00000000, %f976;
	fma.rn.f32 	%f874, %f870, 0f00000000, %f975;
	st.global.v4.f32 	[%rd43+16], {%f871, %f872, %f873, %f874};
	mul.lo.s32 	%r71, %r75, 6;
	mul.wide.s32 	%rd44, %r71, 4;
	add.s64 	%rd45, %rd33, %rd44;
	ld.global.v4.f32 	{%f875, %f876, %f877, %f878}, [%rd45];
	fma.rn.f32 	%f879, %f875, 0f00000000, %f974;
	fma.rn.f32 	%f880, %f876, 0f00000000, %f973;
	fma.rn.f32 	%f881, %f877, 0f00000000, %f972;
	fma.rn.f32 	%f882, %f878, 0f00000000, %f971;
	st.global.v4.f32 	[%rd45], {%f879, %f880, %f881, %f882};
	ld.global.v4.f32 	{%f883, %f884, %f885, %f886}, [%rd45+16];
	fma.rn.f32 	%f887, %f883, 0f00000000, %f1023;
	fma.rn.f32 	%f888, %f884, 0f00000000, %f1024;
	fma.rn.f32 	%f889, %f885, 0f00000000, %f1025;
	fma.rn.f32 	%f890, %f886, 0f00000000, %f1026;
	st.global.v4.f32 	[%rd45+16], {%f887, %f888, %f889, %f890};
	mul.lo.s32 	%r72, %r75, 7;
	mul.wide.s32 	%rd46, %r72, 4;
	add.s64 	%rd47, %rd33, %rd46;
	ld.global.v4.f32 	{%f891, %f892, %f893, %f894}, [%rd47];
	fma.rn.f32 	%f895, %f891, 0f00000000, %f1027;
	fma.rn.f32 	%f896, %f892, 0f00000000, %f1028;
	fma.rn.f32 	%f897, %f893, 0f00000000, %f1029;
	fma.rn.f32 	%f898, %f894, 0f00000000, %f1030;
	st.global.v4.f32 	[%rd47], {%f895, %f896, %f897, %f898};
	ld.global.v4.f32 	{%f899, %f900, %f901, %f902}, [%rd47+16];
	fma.rn.f32 	%f903, %f899, 0f00000000, %f1031;
	fma.rn.f32 	%f904, %f900, 0f00000000, %f1032;
	fma.rn.f32 	%f905, %f901, 0f00000000, %f1033;
	fma.rn.f32 	%f906, %f902, 0f00000000, %f1034;
	st.global.v4.f32 	[%rd47+16], {%f903, %f904, %f905, %f906};
	ret;

}


// ===== COMPILED SASS (sm_100) =====

	.target	sm_100

	.elftype	@"ET_EXEC"


//--------------------- .note.nv.tkinfo           --------------------------
	.section	.note.nv.tkinfo,"",@"SHT_NOTE"
	.sectionflags	@"SHF_NOTE_NV_TKINFO"
	.tkinfo
        /*0018*/ 	.word	0x00000002
        /*0030*/ 	.string	""
        /*0030*/ 	.string	"ptxas"
        /*0030*/ 	.string	"Cuda compilation tools, release 13.0, V13.0.88"
        /*0030*/ 	.string	"Build cuda_13.0.r13.0/compiler.36424714_0"
        /*0030*/ 	.string	"-arch sm_100 -m 64 "



//--------------------- .note.nv.cuinfo           --------------------------
	.section	.note.nv.cuinfo,"",@"SHT_NOTE"
	.sectionflags	@"SHF_NOTE_NV_CUINFO"
        /*0018*/ 	.short	0x0002
        /*001a*/ 	.short	0x0064
        /*001c*/ 	.short	0x0082
	.zero		2


//--------------------- .nv.info                  --------------------------
	.section	.nv.info,"",@"SHT_CUDA_INFO"
	.align	4


	//----- nvinfo : EIATTR_REGCOUNT
	.align		4
        /*0000*/ 	.byte	0x04, 0x2f
        /*0002*/ 	.short	(.L_1 - .L_0)
	.align		4
.L_0:
        /*0004*/ 	.word	index@(_Z7SgemmV4ILi128ELi128ELi8ELi8ELi8EEvPfS0_S0_iii)
        /*0008*/ 	.word	0x00000067


	//----- nvinfo : EIATTR_FRAME_SIZE
	.align		4
.L_1:
        /*000c*/ 	.byte	0x04, 0x11
        /*000e*/ 	.short	(.L_3 - .L_2)
	.align		4
.L_2:
        /*0010*/ 	.word	index@(_Z7SgemmV4ILi128ELi128ELi8ELi8ELi8EEvPfS0_S0_iii)
        /*0014*/ 	.word	0x00000000


	//----- nvinfo : EIATTR_MIN_STACK_SIZE
	.align		4
.L_3:
        /*0018*/ 	.byte	0x04, 0x12
        /*001a*/ 	.short	(.L_5 - .L_4)
	.align		4
.L_4:
        /*001c*/ 	.word	index@(_Z7SgemmV4ILi128ELi128ELi8ELi8ELi8EEvPfS0_S0_iii)
        /*0020*/ 	.word	0x00000000
.L_5:


//--------------------- .nv.compat                --------------------------
	.section	.nv.compat,"",@"SHT_CUDA_COMPAT_INFO"
	.align	4
        /*0000*/ 	.byte	0x02, 0x09, 0x00, 0x00, 0x02, 0x02, 0x01, 0x00, 0x02, 0x05, 0x05, 0x00, 0x03, 0x07, 0x01, 0x01
        /*0010*/ 	.byte	0x02, 0x03, 0x00, 0x00, 0x02, 0x06, 0x01, 0x00, 0x04, 0x0b, 0x08, 0x00, 0x09, 0x00, 0x00, 0x00
        /*0020*/ 	.byte	0x00, 0x00, 0x00, 0x00


//--------------------- .nv.info._Z7SgemmV4ILi128ELi128ELi8ELi8ELi8EEvPfS0_S0_iii --------------------------
	.section	.nv.info._Z7SgemmV4ILi128ELi128ELi8ELi8ELi8EEvPfS0_S0_iii,"",@"SHT_CUDA_INFO"
	.sectionflags	@""
	.align	4


	//----- nvinfo : EIATTR_CUDA_API_VERSION
	.align		4
        /*0000*/ 	.byte	0x04, 0x37
        /*0002*/ 	.short	(.L_7 - .L_6)
.L_6:
        /*0004*/ 	.word	0x00000082


	//----- nvinfo : EIATTR_KPARAM_INFO
	.align		4
.L_7:
        /*0008*/ 	.byte	0x04, 0x17
        /*000a*/ 	.short	(.L_9 - .L_8)
.L_8:
        /*000c*/ 	.word	0x00000000
        /*0010*/ 	.short	0x0005
        /*0012*/ 	.short	0x0020
        /*0014*/ 	.byte	0x00, 0xf0, 0x11, 0x00


	//----- nvinfo : EIATTR_KPARAM_INFO
	.align		4
.L_9:
        /*0018*/ 	.byte	0x04, 0x17
        /*001a*/ 	.short	(.L_11 - .L_10)
.L_10:
        /*001c*/ 	.word	0x00000000
        /*0020*/ 	.short	0x0004
        /*0022*/ 	.short	0x001c
        /*0024*/ 	.byte	0x00, 0xf0, 0x11, 0x00


	//----- nvinfo : EIATTR_KPARAM_INFO
	.align		4
.L_11:
        /*0028*/ 	.byte	0x04, 0x17
        /*002a*/ 	.short	(.L_13 - .L_12)
.L_12:
        /*002c*/ 	.word	0x00000000
        /*0030*/ 	.short	0x0003
        /*0032*/ 	.short	0x0018
        /*0034*/ 	.byte	0x00, 0xf0, 0x11, 0x00


	//----- nvinfo : EIATTR_KPARAM_INFO
	.align		4
.L_13:
        /*0038*/ 	.byte	0x04, 0x17
        /*003a*/ 	.short	(.L_15 - .L_14)
.L_14:
        /*003c*/ 	.word	0x00000000
        /*0040*/ 	.short	0x0002
        /*0042*/ 	.short	0x0010
        /*0044*/ 	.byte	0x00, 0xf5, 0x21, 0x00


	//----- nvinfo : EIATTR_KPARAM_INFO
	.align		4
.L_15:
        /*0048*/ 	.byte	0x04, 0x17
        /*004a*/ 	.short	(.L_17 - .L_16)
.L_16:
        /*004c*/ 	.word	0x00000000
        /*0050*/ 	.short	0x0001
        /*0052*/ 	.short	0x0008
        /*0054*/ 	.byte	0x00, 0xf5, 0x21, 0x00


	//----- nvinfo : EIATTR_KPARAM_INFO
	.align		4
.L_17:
        /*0058*/ 	.byte	0x04, 0x17
        /*005a*/ 	.short	(.L_19 - .L_18)
.L_18:
        /*005c*/ 	.word	0x00000000
        /*0060*/ 	.short	0x0000
        /*0062*/ 	.short	0x0000
        /*0064*/ 	.byte	0x00, 0xf5, 0x21, 0x00


	//----- nvinfo : EIATTR_SPARSE_MMA_MASK
	.align		4
.L_19:
        /*0068*/ 	.byte	0x03, 0x50
        /*006a*/ 	.short	0x0000


	//----- nvinfo : EIATTR_MAXREG_COUNT
	.align		4
        /*006c*/ 	.byte	0x03, 0x1b
        /*006e*/ 	.short	0x00ff


	//----- nvinfo : EIATTR_NUM_BARRIERS
	.align		4
        /*0070*/ 	.byte	0x02, 0x4c
        /*0072*/ 	.byte	0x01
	.zero		1


	//----- nvinfo : EIATTR_MERCURY_ISA_VERSION
	.align		4
        /*0074*/ 	.byte	0x03, 0x5f
        /*0076*/ 	.short	0x0101


	//----- nvinfo : EIATTR_VRC_CTA_INIT_COUNT
	.align		4
        /*0078*/ 	.byte	0x02, 0x4a
	.zero		1
	.zero		1


	//----- nvinfo : EIATTR_EXIT_INSTR_OFFSETS
	.align		4
        /*007c*/ 	.byte	0x04, 0x1c
        /*007e*/ 	.short	(.L_21 - .L_20)


	//   ....[0]....
.L_20:
        /*0080*/ 	.word	0x00003160


	//----- nvinfo : EIATTR_CBANK_PARAM_SIZE
	.align		4
.L_21:
        /*0084*/ 	.byte	0x03, 0x19
        /*0086*/ 	.short	0x0024


	//----- nvinfo : EIATTR_PARAM_CBANK
	.align		4
        /*0088*/ 	.byte	0x04, 0x0a
        /*008a*/ 	.short	(.L_23 - .L_22)
	.align		4
.L_22:
        /*008c*/ 	.word	index@(.nv.constant0._Z7SgemmV4ILi128ELi128ELi8ELi8ELi8EEvPfS0_S0_iii)
        /*0090*/ 	.short	0x0380
        /*0092*/ 	.short	0x0024


	//----- nvinfo : EIATTR_SW_WAR
	.align		4
.L_23:
        /*0094*/ 	.byte	0x04, 0x36
        /*0096*/ 	.short	(.L_25 - .L_24)
.L_24:
        /*0098*/ 	.word	0x00000008
.L_25:


//--------------------- .nv.callgraph             --------------------------
	.section	.nv.callgraph,"",@"SHT_CUDA_CALLGRAPH"
	.align	4
	.sectionentsize	8
	.align		4
        /*0000*/ 	.word	0x00000000
	.align		4
        /*0004*/ 	.word	0xffffffff
	.align		4
        /*0008*/ 	.word	0x00000000
	.align		4
        /*000c*/ 	.word	0xfffffffe
	.align		4
        /*0010*/ 	.word	0x00000000
	.align		4
        /*0014*/ 	.word	0xfffffffd
	.align		4
        /*0018*/ 	.word	0x00000000
	.align		4
        /*001c*/ 	.word	0xfffffffc


//--------------------- .text._Z7SgemmV4ILi128ELi128ELi8ELi8ELi8EEvPfS0_S0_iii --------------------------
	.section	.text._Z7SgemmV4ILi128ELi128ELi8ELi8ELi8EEvPfS0_S0_iii,"ax",@progbits
	.align	128
        .global         _Z7SgemmV4ILi128ELi128ELi8ELi8ELi8EEvPfS0_S0_iii
        .type           _Z7SgemmV4ILi128ELi128ELi8ELi8ELi8EEvPfS0_S0_iii,@function
        .size           _Z7SgemmV4ILi128ELi128ELi8ELi8ELi8EEvPfS0_S0_iii,(.L_x_3 - _Z7SgemmV4ILi128ELi128ELi8ELi8ELi8EEvPfS0_S0_iii)
        .other          _Z7SgemmV4ILi128ELi128ELi8ELi8ELi8EEvPfS0_S0_iii,@"STO_CUDA_ENTRY STV_DEFAULT"
_Z7SgemmV4ILi128ELi128ELi8ELi8ELi8EEvPfS0_S0_iii:
.text._Z7SgemmV4ILi128ELi128ELi8ELi8ELi8EEvPfS0_S0_iii:
[----:B------:R-:W-:Y:S01]  /*0000*/  LDC R1, c[0x0][0x37c] ;  /* 0x0000df00ff017b82 */ /* 0x000fe20000000800 */
[----:B------:R-:W0:Y:S07]  /*0010*/  LDCU UR12, c[0x0][0x3a0] ;  /* 0x00007400ff0c77ac */ /* 0x000e2e0008000800 */
[----:B------:R-:W1:Y:S01]  /*0020*/  S2UR UR10, SR_CTAID.X ;  /* 0x00000000000a79c3 */ /* 0x000e620000002500 */
[----:B------:R-:W2:Y:S01]  /*0030*/  S2R R89, SR_TID.Y ;  /* 0x0000000000597919 */ /* 0x000ea20000002200 */
[----:B------:R-:W-:Y:S01]  /*0040*/  HFMA2 R84, -RZ, RZ, 0, 0 ;  /* 0x00000000ff547431 */ /* 0x000fe200000001ff */
[----:B------:R-:W-:Y:S01]  /*0050*/  CS2R R10, SRZ ;  /* 0x00000000000a7805 */ /* 0x000fe2000001ff00 */
[----:B------:R-:W-:Y:S01]  /*0060*/  HFMA2 R38, -RZ, RZ, 0, 0 ;  /* 0x00000000ff267431 */ /* 0x000fe200000001ff */
[----:B------:R-:W3:Y:S01]  /*0070*/  S2R R21, SR_TID.X ;  /* 0x0000000000157919 */ /* 0x000ee20000002100 */
[----:B------:R-:W-:-:S02]  /*0080*/  CS2R R6, SRZ ;  /* 0x0000000000067805 */ /* 0x000fc4000001ff00 */
[----:B------:R-:W-:Y:S01]  /*0090*/  CS2R R8, SRZ ;  /* 0x0000000000087805 */ /* 0x000fe2000001ff00 */
[----:B------:R-:W4:Y:S01]  /*00a0*/  S2UR UR11, SR_CTAID.Y ;  /* 0x00000000000b79c3 */ /* 0x000f220000002600 */
[----:B------:R-:W-:Y:S02]  /*00b0*/  CS2R R2, SRZ ;  /* 0x0000000000027805 */ /* 0x000fe4000001ff00 */
[----:B------:R-:W-:Y:S02]  /*00c0*/  CS2R R36, SRZ ;  /* 0x0000000000247805 */ /* 0x000fe4000001ff00 */
[----:B------:R-:W-:Y:S02]  /*00d0*/  CS2R R12, SRZ ;  /* 0x00000000000c7805 */ /* 0x000fe4000001ff00 */
[----:B------:R-:W-:Y:S02]  /*00e0*/  CS2R R16, SRZ ;  /* 0x0000000000107805 */ /* 0x000fe4000001ff00 */
[----:B------:R-:W-:-:S02]  /*00f0*/  CS2R R14, SRZ ;  /* 0x00000000000e7805 */ /* 0x000fc4000001ff00 */
[----:B------:R-:W-:Y:S02]  /*0100*/  CS2R R48, SRZ ;  /* 0x0000000000307805 */ /* 0x000fe4000001ff00 */
[----:B------:R-:W-:Y:S02]  /*0110*/  CS2R R44, SRZ ;  /* 0x00000000002c7805 */ /* 0x000fe4000001ff00 */
[----:B------:R-:W-:Y:S01]  /*0120*/  CS2R R50, SRZ ;  /* 0x0000000000327805 */ /* 0x000fe2000001ff00 */
[----:B0-----:R-:W-:Y:S01]  /*0130*/  UISETP.GE.AND UP0, UPT, UR12, 0x1, UPT ;  /* 0x000000010c00788c */ /* 0x001fe2000bf06270 */
[----:B------:R-:W-:Y:S02]  /*0140*/  CS2R R46, SRZ ;  /* 0x00000000002e7805 */ /* 0x000fe4000001ff00 */
[----:B------:R-:W-:Y:S02]  /*0150*/  CS2R R52, SRZ ;  /* 0x0000000000347805 */ /* 0x000fe4000001ff00 */
[----:B------:R-:W-:-:S02]  /*0160*/  CS2R R54, SRZ ;  /* 0x0000000000367805 */ /* 0x000fc4000001ff00 */
[----:B------:R-:W-:Y:S02]  /*0170*/  CS2R R56, SRZ ;  /* 0x0000000000387805 */ /* 0x000fe4000001ff00 */
[----:B------:R-:W-:Y:S02]  /*0180*/  CS2R R58, SRZ ;  /* 0x00000000003a7805 */ /* 0x000fe4000001ff00 */
[----:B------:R-:W-:Y:S02]  /*0190*/  CS2R R60, SRZ ;  /* 0x00000000003c7805 */ /* 0x000fe4000001ff00 */
        /* <DEDUP_REMOVED lines=11> */
[----:B------:R-:W-:Y:S02]  /*0250*/  MOV R86, RZ ;  /* 0x000000ff00567202 */ /* 0x000fe40000000f00 */
[----:B------:R-:W-:Y:S02]  /*0260*/  CS2R R18, SRZ ;  /* 0x0000000000127805 */ /* 0x000fe4000001ff00 */
[----:B------:R-:W-:Y:S02]  /*0270*/  MOV R0, RZ ;  /* 0x000000ff00007202 */ /* 0x000fe40000000f00 */
[----:B------:R-:W-:Y:S01]  /*0280*/  CS2R R4, SRZ ;  /* 0x0000000000047805 */ /* 0x000fe2000001ff00 */
[----:B------:R-:W0:Y:S01]  /*0290*/  LDC R20, c[0x0][0x360] ;  /* 0x0000d800ff147b82 */ /* 0x000e220000000800 */
[----:B------:R-:W0:Y:S01]  /*02a0*/  LDCU.64 UR8, c[0x0][0x358] ;  /* 0x00006b00ff0877ac */ /* 0x000e220008000a00 */
[----:B------:R-:W0:Y:S01]  /*02b0*/  LDCU UR4, c[0x0][0x364] ;  /* 0x00006c80ff0477ac */ /* 0x000e220008000800 */
[----:B-1234-:R-:W-:Y:S05]  /*02c0*/  BRA.U !UP0, `(.L_x_0) ;  /* 0x0000002508987547 */ /* 0x01efea000b800000 */
[----:B------:R-:W1:Y:S01]  /*02d0*/  LDC R85, c[0x0][0x39c] ;  /* 0x0000e700ff557b82 */ /* 0x000e620000000800 */
[----:B0-----:R-:W-:Y:S01]  /*02e0*/  IMAD R89, R20, R89, R21 ;  /* 0x0000005914597224 */ /* 0x001fe200078e0215 */
[----:B------:R-:W-:Y:S02]  /*02f0*/  UIMAD UR4, UR11, UR4, URZ ;  /* 0x000000040b0472a4 */ /* 0x000fe4000f8e02ff */
[----:B------:R-:W-:Y:S02]  /*0300*/  USHF.R.S32.HI UR7, URZ, 0x1f, UR12 ;  /* 0x0000001fff077899 */ /* 0x000fe4000801140c */
[--C-:B------:R-:W-:Y:S01]  /*0310*/  SHF.R.U32.HI R10, RZ, 0x5, R89.reuse ;  /* 0x00000005ff0a7819 */ /* 0x100fe20000011659 */
[----:B------:R-:W-:Y:S01]  /*0320*/  USHF.L.U32 UR6, UR4, 0x3, URZ ;  /* 0x0000000304067899 */ /* 0x000fe200080006ff */
[----:B------:R-:W-:Y:S01]  /*0330*/  LOP3.LUT R21, R89, 0x1f, RZ, 0xc0, !PT ;  /* 0x0000001f59157812 */ /* 0x000fe200078ec0ff */
[----:B------:R-:W0:Y:S01]  /*0340*/  LDCU.128 UR16, c[0x0][0x380] ;  /* 0x00007000ff1077ac */ /* 0x000e220008000c00 */
[----:B------:R-:W-:Y:S01]  /*0350*/  SHF.R.U32.HI R27, RZ, 0x1, R89 ;  /* 0x00000001ff1b7819 */ /* 0x000fe20000011659 */
[----:B------:R-:W-:-:S02]  /*0360*/  UIMAD.WIDE.U32 UR4, UR6, UR12, URZ ;  /* 0x0000000c060472a5 */ /* 0x000fc4000f8e00ff */
[----:B------:R-:W-:Y:S02]  /*0370*/  UIMAD UR7, UR7, UR6, URZ ;  /* 0x00000006070772a4 */ /* 0x000fe4000f8e02ff */
[----:B------:R-:W-:Y:S02]  /*0380*/  USHF.L.U32 UR6, UR4, 0x2, URZ ;  /* 0x0000000204067899 */ /* 0x000fe400080006ff */
[----:B------:R-:W-:-:S04]  /*0390*/  UIADD3 UR5, UPT, UPT, UR5, UR7, URZ ;  /* 0x0000000705057290 */ /* 0x000fc8000fffe0ff */
[----:B------:R-:W-:Y:S01]  /*03a0*/  USHF.L.U64.HI UR4, UR4, 0x2, UR5 ;  /* 0x0000000204047899 */ /* 0x000fe20008010205 */
[----:B-1----:R-:W-:-:S04]  /*03b0*/  IMAD R10, R10, R85, RZ ;  /* 0x000000550a0a7224 */ /* 0x002fc800078e02ff */
[----:B------:R-:W-:-:S04]  /*03c0*/  IMAD.WIDE R22, R10, 0x4, RZ ;  /* 0x000000040a167825 */ /* 0x000fc800078e02ff */
[----:B------:R-:W-:Y:S01]  /*03d0*/  IMAD R10, R20, UR10, RZ ;  /* 0x0000000a140a7c24 */ /* 0x000fe2000f8e02ff */
[----:B------:R-:W-:Y:S01]  /*03e0*/  SHF.L.U32 R20, R89, 0x2, RZ ;  /* 0x0000000259147819 */ /* 0x000fe200000006ff */
[----:B------:R-:W-:Y:S01]  /*03f0*/  IMAD.WIDE.U32 R22, R21, 0x10, R22 ;  /* 0x0000001015167825 */ /* 0x000fe200078e0016 */
[----:B------:R-:W-:Y:S01]  /*0400*/  MOV R21, UR4 ;  /* 0x0000000400157c02 */ /* 0x000fe20008000f00 */
[----:B------:R-:W-:Y:S01]  /*0410*/  UMOV UR4, URZ ;  /* 0x000000ff00047c82 */ /* 0x000fe20008000000 */
[----:B------:R-:W-:Y:S02]  /*0420*/  LOP3.LUT R24, R20, 0x4, RZ, 0xc0, !PT ;  /* 0x0000000414187812 */ /* 0x000fe400078ec0ff */
[----:B------:R-:W-:Y:S02]  /*0430*/  MOV R20, UR6 ;  /* 0x0000000600147c02 */ /* 0x000fe40008000f00 */
[----:B------:R-:W-:Y:S01]  /*0440*/  SHF.L.U32 R25, R10, 0x3, RZ ;  /* 0x000000030a197819 */ /* 0x000fe200000006ff */
[----:B------:R-:W-:Y:S01]  /*0450*/  IMAD R27, R27, UR12, R24 ;  /* 0x0000000c1b1b7c24 */ /* 0x000fe2000f8e0218 */
[----:B------:R-:W-:-:S02]  /*0460*/  MOV R10, RZ ;  /* 0x000000ff000a7202 */ /* 0x000fc40000000f00 */
[----:B------:R-:W-:Y:S01]  /*0470*/  LEA R92, P0, R25, R22, 0x2 ;  /* 0x00000016195c7211 */ /* 0x000fe200078010ff */
[----:B------:R-:W-:-:S03]  /*0480*/  IMAD.WIDE.U32 R20, R27, 0x4, R20 ;  /* 0x000000041b147825 */ /* 0x000fc600078e0014 */
[----:B0-----:R-:W-:Y:S02]  /*0490*/  IADD3 R92, P1, PT, R92, UR18, RZ ;  /* 0x000000125c5c7c10 */ /* 0x001fe4000ff3e0ff */
[----:B------:R-:W-:Y:S02]  /*04a0*/  IADD3 R88, P2, PT, R20, UR16, RZ ;  /* 0x0000001014587c10 */ /* 0x000fe4000ff5e0ff */
[----:B------:R-:W-:Y:S02]  /*04b0*/  LEA.HI.X R22, R25, R23, RZ, 0x2, P0 ;  /* 0x0000001719167211 */ /* 0x000fe400000f14ff */
[----:B------:R-:W-:Y:S02]  /*04c0*/  IADD3.X R87, PT, PT, R21, UR17, RZ, P2, !PT ;  /* 0x0000001115577c10 */ /* 0x000fe400097fe4ff */
[----:B------:R-:W-:-:S07]  /*04d0*/  IADD3.X R31, PT, PT, R22, UR19, RZ, P1, !PT ;  /* 0x00000013161f7c10 */ /* 0x000fce0008ffe4ff */
.L_x_1:
[----:B------:R-:W-:Y:S02]  /*04e0*/  MOV R93, R31 ;  /* 0x0000001f005d7202 */ /* 0x000fe40000000f00 */
[----:B------:R-:W-:Y:S02]  /*04f0*/  MOV R20, R88 ;  /* 0x0000005800147202 */ /* 0x000fe40000000f00 */
[----:B------:R-:W-:Y:S01]  /*0500*/  MOV R21, R87 ;  /* 0x0000005700157202 */ /* 0x000fe20000000f00 */
[----:B------:R-:W2:Y:S04]  /*0510*/  LDG.E.128.CONSTANT R24, desc[UR8][R92.64] ;  /* 0x000000085c187981 */ /* 0x000ea8000c1e9d00 */
[----:B------:R0:W3:Y:S01]  /*0520*/  LDG.E.128.CONSTANT R40, desc[UR8][R20.64] ;  /* 0x0000000814287981 */ /* 0x0000e2000c1e9d00 */
[----:B------:R-:W1:Y:S01]  /*0530*/  S2UR UR7, SR_CgaCtaId ;  /* 0x00000000000779c3 */ /* 0x000e620000008800 */
[----:B------:R-:W-:Y:S01]  /*0540*/  UMOV UR5, 0x400 ;  /* 0x0000040000057882 */ /* 0x000fe20000000000 */
[----:B------:R-:W-:Y:S01]  /*0550*/  SHF.L.U32 R22, R89, 0x9, RZ ;  /* 0x0000000959167819 */ /* 0x000fe200000006ff */
[----:B------:R-:W-:Y:S01]  /*0560*/  UIADD3 UR6, UPT, UPT, UR5, 0x1000, URZ ;  /* 0x0000100005067890 */ /* 0x000fe2000fffe0ff */
[----:B------:R-:W-:Y:S01]  /*0570*/  SHF.R.U32.HI R23, RZ, 0x4, R89 ;  /* 0x00000004ff177819 */ /* 0x000fe20000011659 */
[----:B------:R-:W-:Y:S01]  /*0580*/  UIADD3 UR4, UPT, UPT, UR4, 0x8, URZ ;  /* 0x0000000804047890 */ /* 0x000fe2000fffe0ff */
[----:B------:R-:W-:-:S02]  /*0590*/  LOP3.LUT R22, R22, 0x200, RZ, 0xc0, !PT ;  /* 0x0000020016167812 */ /* 0x000fc400078ec0ff */
[C---:B------:R-:W-:Y:S01]  /*05a0*/  SHF.L.U32 R90, R89.reuse, 0x3, RZ ;  /* 0x00000003595a7819 */ /* 0x040fe200000006ff */
[----:B------:R-:W-:Y:S01]  /*05b0*/  UISETP.GE.AND UP0, UPT, UR4, UR12, UPT ;  /* 0x0000000c0400728c */ /* 0x000fe2000bf06270 */
[----:B------:R-:W-:Y:S02]  /*05c0*/  LEA.HI R22, R89, R22, RZ, 0x1f ;  /* 0x0000001659167211 */ /* 0x000fe400078ff8ff */
[----:B0-----:R-:W-:Y:S02]  /*05d0*/  LOP3.LUT R20, R23, 0x3fffc, RZ, 0xc0, !PT ;  /* 0x0003fffc17147812 */ /* 0x001fe400078ec0ff */
[----:B------:R-:W-:Y:S02]  /*05e0*/  LOP3.LUT R90, R90, 0x1e0, RZ, 0xc0, !PT ;  /* 0x000001e05a5a7812 */ /* 0x000fe400078ec0ff */
[----:B------:R-:W-:Y:S02]  /*05f0*/  LOP3.LUT R20, R20, 0x3, R89, 0xf8, !PT ;  /* 0x0000000314147812 */ /* 0x000fe400078ef859 */
[----:B------:R-:W-:-:S04]  /*0600*/  IADD3 R88, P0, PT, R88, 0x20, RZ ;  /* 0x0000002058587810 */ /* 0x000fc80007f1e0ff */
[----:B------:R-:W-:Y:S01]  /*0610*/  IADD3.X R87, PT, PT, RZ, R87, RZ, P0, !PT ;  /* 0x00000057ff577210 */ /* 0x000fe200007fe4ff */
[----:B-1----:R-:W-:Y:S02]  /*0620*/  ULEA UR6, UR7, UR6, 0x18 ;  /* 0x0000000607067291 */ /* 0x002fe4000f8ec0ff */
[----:B------:R-:W-:-:S04]  /*0630*/  ULEA UR5, UR7, UR5, 0x18 ;  /* 0x0000000507057291 */ /* 0x000fc8000f8ec0ff */
[----:B------:R-:W-:Y:S02]  /*0640*/  LEA R28, R89, UR6, 0x4 ;  /* 0x00000006591c7c11 */ /* 0x000fe4000f8e20ff */
[----:B------:R-:W-:Y:S02]  /*0650*/  LEA R91, R22, UR5, 0x2 ;  /* 0x00000005165b7c11 */ /* 0x000fe4000f8e10ff */
[----:B------:R-:W-:Y:S01]  /*0660*/  LEA R39, R20, UR5, 0x5 ;  /* 0x0000000514277c11 */ /* 0x000fe2000f8e28ff */
[----:B--2---:R-:W-:Y:S04]  /*0670*/  STS.128 [R28], R24 ;  /* 0x000000181c007388 */ /* 0x004fe80000000c00 */
[----:B---3--:R-:W-:Y:S04]  /*0680*/  STS [R91], R40 ;  /* 0x000000285b007388 */ /* 0x008fe80000000800 */
[----:B------:R-:W-:Y:S04]  /*0690*/  STS [R91+0x200], R41 ;  /* 0x000200295b007388 */ /* 0x000fe80000000800 */
[----:B------:R-:W-:Y:S04]  /*06a0*/  STS [R91+0x400], R42 ;  /* 0x0004002a5b007388 */ /* 0x000fe80000000800 */
[----:B------:R-:W-:Y:S01]  /*06b0*/  STS [R91+0x600], R43 ;  /* 0x0006002b5b007388 */ /* 0x000fe20000000800 */
[----:B------:R-:W-:Y:S06]  /*06c0*/  BAR.SYNC.DEFER_BLOCKING 0x0 ;  /* 0x0000000000007b1d */ /* 0x000fec0000010000 */
[----:B------:R-:W-:Y:S04]  /*06d0*/  LDS.128 R20, [R90+UR6] ;  /* 0x000000065a147984 */ /* 0x000fe80008000c00 */
[----:B------:R-:W0:Y:S04]  /*06e0*/  LDS.128 R24, [R39] ;  /* 0x0000000027187984 */ /* 0x000e280000000c00 */
[----:B------:R-:W1:Y:S04]  /*06f0*/  LDS.128 R28, [R90+UR6+0x10] ;  /* 0x000010065a1c7984 */ /* 0x000e680008000c00 */
[----:B------:R-:W2:Y:S01]  /*0700*/  LDS.128 R32, [R39+0x10] ;  /* 0x0000100027207984 */ /* 0x000ea20000000c00 */
[-C--:B0-----:R-:W-:Y:S01]  /*0710*/  FFMA R83, R20, R24.reuse, R83 ;  /* 0x0000001814537223 */ /* 0x081fe20000000053 */
[-C--:B------:R-:W-:Y:S01]  /*0720*/  FFMA R86, R21, R24.reuse, R86 ;  /* 0x0000001815567223 */ /* 0x080fe20000000056 */
[-C--:B------:R-:W-:Y:S01]  /*0730*/  FFMA R81, R22, R24.reuse, R81 ;  /* 0x0000001816517223 */ /* 0x080fe20000000051 */
[-C--:B------:R-:W-:Y:S01]  /*0740*/  FFMA R84, R23, R24.reuse, R84 ;  /* 0x0000001817547223 */ /* 0x080fe20000000054 */
[-C--:B-1----:R-:W-:Y:S01]  /*0750*/  FFMA R79, R28, R24.reuse, R79 ;  /* 0x000000181c4f7223 */ /* 0x082fe2000000004f */
[-C--:B------:R-:W-:Y:S01]  /*0760*/  FFMA R82, R29, R24.reuse, R82 ;  /* 0x000000181d527223 */ /* 0x080fe20000000052 */
[----:B------:R-:W-:Y:S01]  /*0770*/  FFMA R77, R30, R24, R77 ;  /* 0x000000181e4d7223 */ /* 0x000fe2000000004d */
[-C--:B------:R-:W-:Y:S01]  /*0780*/  FFMA R67, R20, R26.reuse, R67 ;  /* 0x0000001a14437223 */ /* 0x080fe20000000043 */
[-C--:B------:R-:W-:Y:S01]  /*0790*/  FFMA R70, R21, R26.reuse, R70 ;  /* 0x0000001a15467223 */ /* 0x080fe20000000046 */
[-C--:B------:R-:W-:Y:S01]  /*07a0*/  FFMA R65, R22, R26.reuse, R65 ;  /* 0x0000001a16417223 */ /* 0x080fe20000000041 */
[-C--:B------:R-:W-:Y:S01]  /*07b0*/  FFMA R68, R23, R26.reuse, R68 ;  /* 0x0000001a17447223 */ /* 0x080fe20000000044 */
[-C--:B------:R-:W-:Y:S01]  /*07c0*/  FFMA R63, R28, R26.reuse, R63 ;  /* 0x0000001a1c3f7223 */ /* 0x080fe2000000003f */
[-C--:B------:R-:W-:Y:S01]  /*07d0*/  FFMA R66, R29, R26.reuse, R66 ;  /* 0x0000001a1d427223 */ /* 0x080fe20000000042 */
[----:B------:R-:W-:Y:S01]  /*07e0*/  FFMA R61, R30, R26, R61 ;  /* 0x0000001a1e3d7223 */ /* 0x000fe2000000003d */
[C---:B------:R-:W-:Y:S01]  /*07f0*/  FFMA R24, R31.reuse, R24, R80 ;  /* 0x000000181f187223 */ /* 0x040fe20000000050 */
[----:B------:R-:W-:Y:S01]  /*0800*/  FFMA R26, R31, R26, R64 ;  /* 0x0000001a1f1a7223 */ /* 0x000fe20000000040 */
[-C--:B------:R-:W-:Y:S01]  /*0810*/  FFMA R59, R20, R27.reuse, R59 ;  /* 0x0000001b143b7223 */ /* 0x080fe2000000003b */
[-C--:B------:R-:W-:Y:S01]  /*0820*/  FFMA R62, R21, R27.reuse, R62 ;  /* 0x0000001b153e7223 */ /* 0x080fe2000000003e */
[-C--:B------:R-:W-:Y:S01]  /*0830*/  FFMA R57, R22, R27.reuse, R57 ;  /* 0x0000001b16397223 */ /* 0x080fe20000000039 */
[-C--:B------:R-:W-:Y:S01]  /*0840*/  FFMA R60, R23, R27.reuse, R60 ;  /* 0x0000001b173c7223 */ /* 0x080fe2000000003c */
[-C--:B------:R-:W-:Y:S01]  /*0850*/  FFMA R55, R28, R27.reuse, R55 ;  /* 0x0000001b1c377223 */ /* 0x080fe20000000037 */
[-C--:B------:R-:W-:Y:S01]  /*0860*/  FFMA R58, R29, R27.reuse, R58 ;  /* 0x0000001b1d3a7223 */ /* 0x080fe2000000003a */
[-C--:B------:R-:W-:Y:S01]  /*0870*/  FFMA R53, R30, R27.reuse, R53 ;  /* 0x0000001b1e357223 */ /* 0x080fe20000000035 */
[----:B------:R-:W-:Y:S01]  /*0880*/  FFMA R56, R31, R27, R56 ;  /* 0x0000001b1f387223 */ /* 0x000fe20000000038 */
[-C--:B--2---:R-:W-:Y:S01]  /*0890*/  FFMA R51, R20, R32.reuse, R51 ;  /* 0x0000002014337223 */ /* 0x084fe20000000033 */
[-C--:B------:R-:W-:Y:S01]  /*08a0*/  FFMA R54, R21, R32.reuse, R54 ;  /* 0x0000002015367223 */ /* 0x080fe20000000036 */
[-C--:B------:R-:W-:Y:S01]  /*08b0*/  FFMA R49, R22, R32.reuse, R49 ;  /* 0x0000002016317223 */ /* 0x080fe20000000031 */
[-C--:B------:R-:W-:Y:S01]  /*08c0*/  FFMA R52, R23, R32.reuse, R52 ;  /* 0x0000002017347223 */ /* 0x080fe20000000034 */
[-C--:B------:R-:W-:Y:S01]  /*08d0*/  FFMA R47, R28, R32.reuse, R47 ;  /* 0x000000201c2f7223 */ /* 0x080fe2000000002f */
        /* <DEDUP_REMOVED lines=11> */
[CC--:B------:R-:W-:Y:S01]  /*0990*/  FFMA R3, R20.reuse, R34.reuse, R3 ;  /* 0x0000002214037223 */ /* 0x0c0fe20000000003 */
[----:B------:R-:W-:Y:S01]  /*09a0*/  FFMA R0, R20, R35, R0 ;  /* 0x0000002314007223 */ /* 0x000fe20000000000 */
[C---:B------:R-:W-:Y:S01]  /*09b0*/  FFMA R64, R23.reuse, R33, R14 ;  /* 0x0000002117407223 */ /* 0x040fe2000000000e */
[C---:B------:R-:W-:Y:S01]  /*09c0*/  FFMA R27, R23.reuse, R34, R10 ;  /* 0x00000022171b7223 */ /* 0x040fe2000000000a */
[----:B------:R-:W-:Y:S01]  /*09d0*/  FFMA R80, R23, R35, R6 ;  /* 0x0000002317507223 */ /* 0x000fe20000000006 */
[----:B------:R-:W-:Y:S01]  /*09e0*/  FFMA R32, R31, R32, R48 ;  /* 0x000000201f207223 */ /* 0x000fe20000000030 */
[C---:B------:R-:W-:Y:S01]  /*09f0*/  FFMA R20, R21.reuse, R33, R12 ;  /* 0x0000002115147223 */ /* 0x040fe2000000000c */
[CC--:B------:R-:W-:Y:S01]  /*0a00*/  FFMA R25, R21.reuse, R34.reuse, R8 ;  /* 0x0000002215197223 */ /* 0x0c0fe20000000008 */
[----:B------:R-:W-:Y:S01]  /*0a10*/  FFMA R40, R21, R35, R4 ;  /* 0x0000002315287223 */ /* 0x000fe20000000004 */
        /* <DEDUP_REMOVED lines=11> */
[----:B------:R-:W-:Y:S01]  /*0ad0*/  LDS.128 R4, [R90+UR6+0x200] ;  /* 0x000200065a047984 */ /* 0x000fe20008000c00 */
[----:B------:R-:W-:Y:S01]  /*0ae0*/  FFMA R34, R31, R34, R38 ;  /* 0x000000221f227223 */ /* 0x000fe20000000026 */
[-C--:B------:R-:W-:Y:S01]  /*0af0*/  FFMA R44, R29, R35.reuse, R44 ;  /* 0x000000231d2c7223 */ /* 0x080fe2000000002c */
[-C--:B------:R-:W-:Y:S01]  /*0b00*/  FFMA R37, R30, R35.reuse, R37 ;  /* 0x000000231e257223 */ /* 0x080fe20000000025 */
[----:B------:R-:W-:Y:S01]  /*0b10*/  LDS.128 R12, [R90+UR6+0x210] ;  /* 0x000210065a0c7984 */ /* 0x000fe20008000c00 */
[----:B------:R-:W-:-:S03]  /*0b20*/  FFMA R46, R31, R35, R46 ;  /* 0x000000231f2e7223 */ /* 0x000fc6000000002e */
[----:B------:R-:W0:Y:S04]  /*0b30*/  LDS.128 R16, [R39+0x210] ;  /* 0x0002100027107984 */ /* 0x000e280000000c00 */
[----:B------:R-:W1:Y:S01]  /*0b40*/  LDS.128 R8, [R39+0x200] ;  /* 0x0002000027087984 */ /* 0x000e620000000c00 */
[CC--:B0-----:R-:W-:Y:S01]  /*0b50*/  FFMA R51, R4.reuse, R16.reuse, R51 ;  /* 0x0000001004337223 */ /* 0x0c1fe20000000033 */
[-C--:B------:R-:W-:Y:S01]  /*0b60*/  FFMA R2, R4, R17.reuse, R2 ;  /* 0x0000001104027223 */ /* 0x080fe20000000002 */
[CC--:B------:R-:W-:Y:S01]  /*0b70*/  FFMA R54, R5.reuse, R16.reuse, R54 ;  /* 0x0000001005367223 */ /* 0x0c0fe20000000036 */
[-C--:B------:R-:W-:Y:S01]  /*0b80*/  FFMA R30, R5, R17.reuse, R20 ;  /* 0x00000011051e7223 */ /* 0x080fe20000000014 */
[CC--:B------:R-:W-:Y:S01]  /*0b90*/  FFMA R49, R6.reuse, R16.reuse, R49 ;  /* 0x0000001006317223 */ /* 0x0c0fe20000000031 */
[-C--:B------:R-:W-:Y:S01]  /*0ba0*/  FFMA R42, R6, R17.reuse, R42 ;  /* 0x00000011062a7223 */ /* 0x080fe2000000002a */
[CC--:B------:R-:W-:Y:S01]  /*0bb0*/  FFMA R52, R7.reuse, R16.reuse, R52 ;  /* 0x0000001007347223 */ /* 0x0c0fe20000000034 */
        /* <DEDUP_REMOVED lines=8> */
[----:B------:R-:W-:Y:S01]  /*0c40*/  FFMA R36, R15, R17, R36 ;  /* 0x000000110f247223 */ /* 0x000fe20000000024 */
[-C--:B-1----:R-:W-:Y:S01]  /*0c50*/  FFMA R83, R4, R8.reuse, R83 ;  /* 0x0000000804537223 */ /* 0x082fe20000000053 */
[-C--:B------:R-:W-:Y:S01]  /*0c60*/  FFMA R86, R5, R8.reuse, R86 ;  /* 0x0000000805567223 */ /* 0x080fe20000000056 */
        /* <DEDUP_REMOVED lines=30> */
[CC--:B------:R-:W-:Y:S01]  /*0e50*/  FFMA R3, R4.reuse, R18.reuse, R3 ;  /* 0x0000001204037223 */ /* 0x0c0fe20000000003 */
        /* <DEDUP_REMOVED lines=15> */
[----:B------:R-:W-:Y:S04]  /*0f50*/  LDS.128 R4, [R90+UR6+0x400] ;  /* 0x000400065a047984 */ /* 0x000fe80008000c00 */
[----:B------:R-:W0:Y:S04]  /*0f60*/  LDS.128 R8, [R39+0x400] ;  /* 0x0004000027087984 */ /* 0x000e280000000c00 */
        /* <DEDUP_REMOVED lines=34> */
[C---:B--2---:R-:W-:Y:S01]  /*1190*/  FFMA R51, R4.reuse, R12, R51 ;  /* 0x0000000c04337223 */ /* 0x044fe20000000033 */
[C---:B------:R-:W-:Y:S01]  /*11a0*/  FFMA R2, R4.reuse, R13, R2 ;  /* 0x0000000d04027223 */ /* 0x040fe20000000002 */
[C---:B------:R-:W-:Y:S01]  /*11b0*/  FFMA R3, R4.reuse, R14, R3 ;  /* 0x0000000e04037223 */ /* 0x040fe20000000003 */
[----:B------:R-:W-:Y:S01]  /*11c0*/  FFMA R0, R4, R15, R0 ;  /* 0x0000000f04007223 */ /* 0x000fe20000000000 */
[C---:B------:R-:W-:Y:S01]  /*11d0*/  FFMA R54, R5.reuse, R12, R54 ;  /* 0x0000000c05367223 */ /* 0x040fe20000000036 */
        /* <DEDUP_REMOVED lines=30> */
[----:B------:R-:W2:Y:S04]  /*13c0*/  LDS.128 R12, [R39+0x610] ;  /* 0x00061000270c7984 */ /* 0x000ea80000000c00 */
[----:B------:R-:W-:Y:S01]  /*13d0*/  LDS.128 R20, [R90+UR6+0x810] ;  /* 0x000810065a147984 */ /* 0x000fe20008000c00 */
        /* <DEDUP_REMOVED lines=66> */
[----:B------:R-:W1:Y:S04]  /*1800*/  LDS.128 R12, [R39+0x810] ;  /* 0x00081000270c7984 */ /* 0x000e680000000c00 */
[----:B------:R-:W-:Y:S01]  /*1810*/  LDS.128 R24, [R90+UR6+0xa10] ;  /* 0x000a10065a187984 */ /* 0x000fe20008000c00 */
[-C--:B0-----:R-:W-:Y:S01]  /*1820*/  FFMA R83, R4, R8.reuse, R83 ;  /* 0x0000000804537223 */ /* 0x081fe20000000053 */
        /* <DEDUP_REMOVED lines=31> */
[C---:B-1----:R-:W-:Y:S01]  /*1a20*/  FFMA R51, R4.reuse, R12, R51 ;  /* 0x0000000c04337223 */ /* 0x042fe20000000033 */
        /* <DEDUP_REMOVED lines=33> */
[----:B------:R-:W1:Y:S01]  /*1c40*/  LDS.128 R12, [R39+0xa10] ;  /* 0x000a1000270c7984 */ /* 0x000e620000000c00 */
[----:B0-----:R-:W-:Y:S01]  /*1c50*/  FFMA R20, R27, R10, R28 ;  /* 0x0000000a1b147223 */ /* 0x001fe2000000001c */
[-C--:B------:R-:W-:Y:S01]  /*1c60*/  FFMA R83, R4, R8.reuse, R83 ;  /* 0x0000000804537223 */ /* 0x080fe20000000053 */
[CC--:B------:R-:W-:Y:S01]  /*1c70*/  FFMA R86, R5.reuse, R8.reuse, R86 ;  /* 0x0000000805567223 */ /* 0x0c0fe20000000056 */
        /* <DEDUP_REMOVED lines=66> */
[C---:B------:R-:W-:Y:S01]  /*20a0*/  FFMA R50, R29.reuse, R12, R50 ;  /* 0x0000000c1d327223 */ /* 0x040fe20000000032 */
[CC--:B------:R-:W-:Y:S01]  /*20b0*/  FFMA R32, R29.reuse, R13.reuse, R48 ;  /* 0x0000000d1d207223 */ /* 0x0c0fe20000000030 */
[----:B------:R-:W-:Y:S01]  /*20c0*/  FFMA R100, R29, R14, R16 ;  /* 0x0000000e1d647223 */ /* 0x000fe20000000010 */
[C---:B-1----:R-:W-:Y:S01]  /*20d0*/  FFMA R51, R4.reuse, R12, R51 ;  /* 0x0000000c04337223 */ /* 0x042fe20000000033 */
[C---:B------:R-:W-:Y:S01]  /*20e0*/  FFMA R2, R4.reuse, R13, R2 ;  /* 0x0000000d04027223 */ /* 0x040fe20000000002 */
[C---:B------:R-:W-:Y:S01]  /*20f0*/  FFMA R3, R4.reuse, R14, R3 ;  /* 0x0000000e04037223 */ /* 0x040fe20000000003 */
[C---:B------:R-:W-:Y:S01]  /*2100*/  FFMA R0, R4.reuse, R15, R0 ;  /* 0x0000000f04007223 */ /* 0x040fe20000000000 */
[-C--:B--2---:R-:W-:Y:S01]  /*2110*/  FFMA R83, R4, R8.reuse, R83 ;  /* 0x0000000804537223 */ /* 0x084fe20000000053 */
        /* <DEDUP_REMOVED lines=16> */
[CC--:B------:R-:W-:Y:S01]  /*2220*/  FFMA R57, R6.reuse, R11.reuse, R57 ;  /* 0x0000000b06397223 */ /* 0x0c0fe20000000039 */
[-C--:B------:R-:W-:Y:S01]  /*2230*/  FFMA R60, R7, R11.reuse, R60 ;  /* 0x0000000b073c7223 */ /* 0x080fe2000000003c */
        /* <DEDUP_REMOVED lines=12> */
[-C--:B------:R-:W-:Y:S01]  /*2300*/  FFMA R94, R7, R15.reuse, R80 ;  /* 0x0000000f075e7223 */ /* 0x080fe20000000050 */
[----:B------:R-:W-:Y:S01]  /*2310*/  FFMA R44, R29, R15, R44 ;  /* 0x0000000f1d2c7223 */ /* 0x000fe2000000002c */
[-C--:B------:R-:W-:Y:S01]  /*2320*/  FFMA R79, R28, R8.reuse, R79 ;  /* 0x000000081c4f7223 */ /* 0x080fe2000000004f */
[-C--:B------:R-:W-:Y:S01]  /*2330*/  FFMA R77, R30, R8.reuse, R77 ;  /* 0x000000081e4d7223 */ /* 0x080fe2000000004d */
[C---:B------:R-:W-:Y:S01]  /*2340*/  FFMA R18, R31.reuse, R8, R18 ;  /* 0x000000081f127223 */ /* 0x040fe20000000012 */
        /* <DEDUP_REMOVED lines=10> */
[----:B------:R-:W-:Y:S01]  /*23f0*/  FFMA R98, R31, R13, R36 ;  /* 0x0000000d1f627223 */ /* 0x000fe20000000024 */
[----:B------:R-:W-:Y:S01]  /*2400*/  LDS.128 R4, [R39+0xe00] ;  /* 0x000e000027047984 */ /* 0x000fe20000000c00 */
[C---:B------:R-:W-:Y:S01]  /*2410*/  FFMA R29, R30.reuse, R15, R37 ;  /* 0x0000000f1e1d7223 */ /* 0x040fe20000000025 */
[----:B------:R-:W-:Y:S01]  /*2420*/  FFMA R41, R30, R13, R41 ;  /* 0x0000000d1e297223 */ /* 0x000fe20000000029 */
[----:B------:R-:W-:Y:S01]  /*2430*/  SHF.L.U32 R13, R85, 0x3, RZ ;  /* 0x00000003550d7819 */ /* 0x000fe200000006ff */
[----:B------:R-:W0:Y:S01]  /*2440*/  LDS.128 R8, [R90+UR6+0xe00] ;  /* 0x000e00065a087984 */ /* 0x000e220008000c00 */
[-C--:B------:R-:W-:Y:S01]  /*2450*/  FFMA R47, R28, R12.reuse, R47 ;  /* 0x0000000c1c2f7223 */ /* 0x080fe2000000002f */
[----:B------:R-:W-:Y:S01]  /*2460*/  FFMA R45, R30, R12, R45 ;  /* 0x0000000c1e2d7223 */ /* 0x000fe2000000002d */
[----:B------:R-:W-:Y:S01]  /*2470*/  FFMA R33, R28, R14, R33 ;  /* 0x0000000e1c217223 */ /* 0x000fe20000000021 */
[----:B------:R-:W1:Y:S01]  /*2480*/  LDS.128 R20, [R90+UR6+0xe10] ;  /* 0x000e10065a147984 */ /* 0x000e620008000c00 */
[----:B------:R-:W-:-:S04]  /*2490*/  IMAD.WIDE R12, R13, 0x4, R92 ;  /* 0x000000040d0c7825 */ /* 0x000fc800078e025c */
[-C--:B------:R-:W-:Y:S01]  /*24a0*/  FFMA R91, R30, R14.reuse, R91 ;  /* 0x0000000e1e5b7223 */ /* 0x080fe2000000005b */
[C---:B------:R-:W-:Y:S01]  /*24b0*/  FFMA R34, R31.reuse, R14, R34 ;  /* 0x0000000e1f227223 */ /* 0x040fe20000000022 */
[----:B------:R-:W2:Y:S01]  /*24c0*/  LDS.128 R36, [R39+0xe10] ;  /* 0x000e100027247984 */ /* 0x000ea20000000c00 */
[-C--:B------:R-:W-:Y:S01]  /*24d0*/  FFMA R93, R28, R15.reuse, R17 ;  /* 0x0000000f1c5d7223 */ /* 0x080fe20000000011 */
[----:B------:R-:W-:Y:S01]  /*24e0*/  MOV R92, R12 ;  /* 0x0000000c005c7202 */ /* 0x000fe20000000f00 */
[----:B------:R-:W-:Y:S01]  /*24f0*/  FFMA R46, R31, R15, R46 ;  /* 0x0000000f1f2e7223 */ /* 0x000fe2000000002e */
[----:B------:R-:W-:Y:S01]  /*2500*/  MOV R31, R13 ;  /* 0x0000000d001f7202 */ /* 0x000fe20000000f00 */
        /* <DEDUP_REMOVED lines=8> */
[C---:B------:R-:W-:Y:S01]  /*2590*/  FFMA R75, R8.reuse, R5, R75 ;  /* 0x00000005084b7223 */ /* 0x040fe2000000004b */
[C---:B------:R-:W-:Y:S01]  /*25a0*/  FFMA R67, R8.reuse, R6, R67 ;  /* 0x0000000608437223 */ /* 0x040fe20000000043 */
[C---:B------:R-:W-:Y:S01]  /*25b0*/  FFMA R59, R8.reuse, R7, R59 ;  /* 0x00000007083b7223 */ /* 0x040fe2000000003b */
[C---:B--2---:R-:W-:Y:S01]  /*25c0*/  FFMA R51, R8.reuse, R36, R51 ;  /* 0x0000002408337223 */ /* 0x044fe20000000033 */
[C---:B------:R-:W-:Y:S01]  /*25d0*/  FFMA R2, R8.reuse, R37, R2 ;  /* 0x0000002508027223 */ /* 0x040fe20000000002 */
        /* <DEDUP_REMOVED lines=51> */
[----:B------:R-:W-:Y:S06]  /*2910*/  BAR.SYNC.DEFER_BLOCKING 0x0 ;  /* 0x0000000000007b1d */ /* 0x000fec0000010000 */
[----:B------:R-:W-:Y:S05]  /*2920*/  BRA.U !UP0, `(.L_x_1) ;  /* 0xffffffd908ec7547 */ /* 0x000fea000b83ffff */
.L_x_0:
[----:B------:R-:W1:Y:S01]  /*2930*/  S2R R21, SR_TID.Y ;  /* 0x0000000000157919 */ /* 0x000e620000002200 */
[----:B------:R-:W1:Y:S01]  /*2940*/  LDC R22, c[0x0][0x360] ;  /* 0x0000d800ff167b82 */ /* 0x000e620000000800 */
[----:B0-----:R-:W0:Y:S01]  /*2950*/  LDCU.64 UR4, c[0x0][0x390] ;  /* 0x00007200ff0477ac */ /* 0x001e220008000a00 */
[----:B------:R-:W1:Y:S06]  /*2960*/  S2R R20, SR_TID.X ;  /* 0x0000000000147919 */ /* 0x000e6c0000002100 */
[----:B------:R-:W2:Y:S08]  /*2970*/  LDC R24, c[0x0][0x364] ;  /* 0x0000d900ff187b82 */ /* 0x000eb00000000800 */
[----:B------:R-:W3:Y:S01]  /*2980*/  LDC R39, c[0x0][0x39c] ;  /* 0x0000e700ff277b82 */ /* 0x000ee20000000800 */
[----:B-1----:R-:W-:-:S05]  /*2990*/  IMAD R20, R21, R22, R20 ;  /* 0x0000001615147224 */ /* 0x002fca00078e0214 */
[----:B------:R-:W-:-:S04]  /*29a0*/  SHF.R.U32.HI R21, RZ, 0x4, R20 ;  /* 0x00000004ff157819 */ /* 0x000fc80000011614 */
[----:B------:R-:W-:Y:S02]  /*29b0*/  LOP3.LUT R23, R21, 0x3fffc, RZ, 0xc0, !PT ;  /* 0x0003fffc15177812 */ /* 0x000fe400078ec0ff */
[----:B------:R-:W-:Y:S02]  /*29c0*/  SHF.L.U32 R21, R20, 0x1, RZ ;  /* 0x0000000114157819 */ /* 0x000fe400000006ff */
[----:B------:R-:W-:Y:S01]  /*29d0*/  LOP3.LUT R23, R23, 0x3, R20, 0xf8, !PT ;  /* 0x0000000317177812 */ /* 0x000fe200078ef814 */
[----:B------:R-:W-:Y:S01]  /*29e0*/  IMAD R20, R22, UR10, RZ ;  /* 0x0000000a16147c24 */ /* 0x000fe2000f8e02ff */
[----:B------:R-:W-:Y:S02]  /*29f0*/  LOP3.LUT R21, R21, 0x78, RZ, 0xc0, !PT ;  /* 0x0000007815157812 */ /* 0x000fe400078ec0ff */
[----:B---3--:R-:W-:Y:S01]  /*2a00*/  SHF.R.S32.HI R22, RZ, 0x1f, R39 ;  /* 0x0000001fff167819 */ /* 0x008fe20000011427 */
[----:B--2---:R-:W-:Y:S01]  /*2a10*/  IMAD R23, R24, UR11, R23 ;  /* 0x0000000b18177c24 */ /* 0x004fe2000f8e0217 */
[----:B------:R-:W-:-:S04]  /*2a20*/  LEA R20, P0, R20, R21, 0x3 ;  /* 0x0000001514147211 */ /* 0x000fc800078018ff */
[----:B------:R-:W-:Y:S02]  /*2a30*/  IADD3.X R21, PT, PT, RZ, RZ, RZ, P0, !PT ;  /* 0x000000ffff157210 */ /* 0x000fe400007fe4ff */
[----:B------:R-:W-:-:S05]  /*2a40*/  SHF.L.U32 R23, R23, 0x3, RZ ;  /* 0x0000000317177819 */ /* 0x000fca00000006ff */
[----:B------:R-:W-:-:S04]  /*2a50*/  IMAD.WIDE.U32 R20, R23, R39, R20 ;  /* 0x0000002717147225 */ /* 0x000fc800078e0014 */
[----:B------:R-:W-:Y:S01]  /*2a60*/  IMAD R23, R23, R22, R21 ;  /* 0x0000001617177224 */ /* 0x000fe200078e0215 */
[----:B0-----:R-:W-:-:S04]  /*2a70*/  LEA R88, P0, R20, UR4, 0x2 ;  /* 0x0000000414587c11 */ /* 0x001fc8000f8010ff */
[----:B------:R-:W-:-:S05]  /*2a80*/  LEA.HI.X R89, R20, UR5, R23, 0x2, P0 ;  /* 0x0000000514597c11 */ /* 0x000fca00080f1417 */
[----:B------:R-:W2:Y:S04]  /*2a90*/  LDG.E.128 R24, desc[UR8][R88.64] ;  /* 0x0000000858187981 */ /* 0x000ea8000c1e1d00 */
[----:B------:R-:W3:Y:S01]  /*2aa0*/  LDG.E.128 R20, desc[UR8][R88.64+0x10] ;  /* 0x0000100858147981 */ /* 0x000ee2000c1e1d00 */
[----:B--2---:R-:W-:Y:S01]  /*2ab0*/  FFMA R24, RZ, R24, R83 ;  /* 0x00000018ff187223 */ /* 0x004fe20000000053 */
[----:B------:R-:W-:Y:S01]  /*2ac0*/  FFMA R25, RZ, R25, R86 ;  /* 0x00000019ff197223 */ /* 0x000fe20000000056 */
[----:B------:R-:W-:Y:S01]  /*2ad0*/  FFMA R26, RZ, R26, R81 ;  /* 0x0000001aff1a7223 */ /* 0x000fe20000000051 */
[----:B------:R-:W-:Y:S01]  /*2ae0*/  FFMA R27, RZ, R27, R84 ;  /* 0x0000001bff1b7223 */ /* 0x000fe20000000054 */
[----:B---3--:R-:W-:Y:S01]  /*2af0*/  FFMA R32, RZ, R20, R79 ;  /* 0x00000014ff207223 */ /* 0x008fe2000000004f */
[----:B------:R-:W-:Y:S01]  /*2b00*/  FFMA R33, RZ, R21, R82 ;  /* 0x00000015ff217223 */ /* 0x000fe20000000052 */
[----:B------:R-:W-:Y:S01]  /*2b10*/  FFMA R34, RZ, R22, R77 ;  /* 0x00000016ff227223 */ /* 0x000fe2000000004d */
[----:B------:R-:W-:Y:S01]  /*2b20*/  FFMA R35, RZ, R23, R80 ;  /* 0x00000017ff237223 */ /* 0x000fe20000000050 */
[C---:B------:R-:W-:Y:S01]  /*2b30*/  IMAD.WIDE R80, R39.reuse, 0x4, R88 ;  /* 0x0000000427507825 */ /* 0x040fe200078e0258 */
[----:B------:R0:W-:Y:S04]  /*2b40*/  STG.E.128 desc[UR8][R88.64], R24 ;  /* 0x0000001858007986 */ /* 0x0001e8000c101d08 */
[----:B------:R1:W-:Y:S04]  /*2b50*/  STG.E.128 desc[UR8][R88.64+0x10], R32 ;  /* 0x0000102058007986 */ /* 0x0003e8000c101d08 */
[----:B------:R-:W2:Y:S04]  /*2b60*/  LDG.E.128 R28, desc[UR8][R80.64] ;  /* 0x00000008501c7981 */ /* 0x000ea8000c1e1d00 */
[----:B------:R-:W3:Y:S01]  /*2b70*/  LDG.E.128 R20, desc[UR8][R80.64+0x10] ;  /* 0x0000100850147981 */ /* 0x000ee2000c1e1d00 */
[----:B--2---:R-:W-:Y:S01]  /*2b80*/  FFMA R30, RZ, R30, R73 ;  /* 0x0000001eff1e7223 */ /* 0x004fe20000000049 */
[----:B------:R-:W-:Y:S01]  /*2b90*/  SHF.L.U32 R73, R39, 0x1, RZ ;  /* 0x0000000127497819 */ /* 0x000fe200000006ff */
[----:B------:R-:W-:Y:S01]  /*2ba0*/  FFMA R28, RZ, R28, R75 ;  /* 0x0000001cff1c7223 */ /* 0x000fe2000000004b */
[----:B------:R-:W-:Y:S01]  /*2bb0*/  FFMA R29, RZ, R29, R78 ;  /* 0x0000001dff1d7223 */ /* 0x000fe2000000004e */
[----:B------:R-:W-:Y:S01]  /*2bc0*/  FFMA R31, RZ, R31, R76 ;  /* 0x0000001fff1f7223 */ /* 0x000fe2000000004c */
[----:B---3--:R-:W-:Y:S01]  /*2bd0*/  FFMA R40, RZ, R20, R71 ;  /* 0x00000014ff287223 */ /* 0x008fe20000000047 */
[----:B------:R-:W-:Y:S01]  /*2be0*/  FFMA R41, RZ, R21, R74 ;  /* 0x00000015ff297223 */ /* 0x000fe2000000004a */
[----:B------:R-:W-:Y:S01]  /*2bf0*/  FFMA R42, RZ, R22, R69 ;  /* 0x00000016ff2a7223 */ /* 0x000fe20000000045 */
[----:B------:R-:W-:Y:S01]  /*2c00*/  FFMA R43, RZ, R23, R72 ;  /* 0x00000017ff2b7223 */ /* 0x000fe20000000048 */
[----:B------:R-:W-:Y:S01]  /*2c10*/  IMAD.WIDE R72, R73, 0x4, R88 ;  /* 0x0000000449487825 */ /* 0x000fe200078e0258 */
[----:B------:R2:W-:Y:S04]  /*2c20*/  STG.E.128 desc[UR8][R80.64], R28 ;  /* 0x0000001c50007986 */ /* 0x0005e8000c101d08 */
[----:B------:R3:W-:Y:S04]  /*2c30*/  STG.E.128 desc[UR8][R80.64+0x10], R40 ;  /* 0x0000102850007986 */ /* 0x0007e8000c101d08 */
[----:B0-----:R-:W4:Y:S04]  /*2c40*/  LDG.E.128 R24, desc[UR8][R72.64] ;  /* 0x0000000848187981 */ /* 0x001f28000c1e1d00 */
[----:B------:R-:W1:Y:S01]  /*2c50*/  LDG.E.128 R20, desc[UR8][R72.64+0x10] ;  /* 0x0000100848147981 */ /* 0x000e62000c1e1d00 */
[----:B----4-:R-:W-:Y:S01]  /*2c60*/  FFMA R26, RZ, R26, R65 ;  /* 0x0000001aff1a7223 */ /* 0x010fe20000000041 */
[----:B------:R-:W-:Y:S01]  /*2c70*/  LEA R65, R39, R39, 0x1 ;  /* 0x0000002727417211 */ /* 0x000fe200078e08ff */
[----:B------:R-:W-:Y:S01]  /*2c80*/  FFMA R24, RZ, R24, R67 ;  /* 0x00000018ff187223 */ /* 0x000fe20000000043 */
[----:B------:R-:W-:Y:S01]  /*2c90*/  FFMA R25, RZ, R25, R70 ;  /* 0x00000019ff197223 */ /* 0x000fe20000000046 */
[----:B------:R-:W-:Y:S01]  /*2ca0*/  FFMA R27, RZ, R27, R68 ;  /* 0x0000001bff1b7223 */ /* 0x000fe20000000044 */
[----:B-1----:R-:W-:Y:S01]  /*2cb0*/  FFMA R32, RZ, R20, R63 ;  /* 0x00000014ff207223 */ /* 0x002fe2000000003f */
[----:B------:R-:W-:Y:S01]  /*2cc0*/  FFMA R33, RZ, R21, R66 ;  /* 0x00000015ff217223 */ /* 0x000fe20000000042 */
[----:B------:R-:W-:Y:S01]  /*2cd0*/  FFMA R34, RZ, R22, R61 ;  /* 0x00000016ff227223 */ /* 0x000fe2000000003d */
[----:B------:R-:W-:Y:S01]  /*2ce0*/  FFMA R35, RZ, R23, R64 ;  /* 0x00000017ff237223 */ /* 0x000fe20000000040 */
[----:B------:R-:W-:Y:S01]  /*2cf0*/  IMAD.WIDE R64, R65, 0x4, R88 ;  /* 0x0000000441407825 */ /* 0x000fe200078e0258 */
[----:B------:R0:W-:Y:S04]  /*2d00*/  STG.E.128 desc[UR8][R72.64], R24 ;  /* 0x0000001848007986 */ /* 0x0001e8000c101d08 */
[----:B------:R1:W-:Y:S04]  /*2d10*/  STG.E.128 desc[UR8][R72.64+0x10], R32 ;  /* 0x0000102048007986 */ /* 0x0003e8000c101d08 */
[----:B--2---:R-:W2:Y:S04]  /*2d20*/  LDG.E.128 R28, desc[UR8][R64.64] ;  /* 0x00000008401c7981 */ /* 0x004ea8000c1e1d00 */
        /* <DEDUP_REMOVED lines=11> */
[----:B------:R-:W-:Y:S04]  /*2de0*/  STG.E.128 desc[UR8][R64.64], R28 ;  /* 0x0000001c40007986 */ /* 0x000fe8000c101d08 */
[----:B------:R2:W-:Y:S04]  /*2df0*/  STG.E.128 desc[UR8][R64.64+0x10], R40 ;  /* 0x0000102840007986 */ /* 0x0005e8000c101d08 */
[----:B0-----:R-:W3:Y:S04]  /*2e00*/  LDG.E.128 R24, desc[UR8][R56.64] ;  /* 0x0000000838187981 */ /* 0x001ee8000c1e1d00 */
[----:B------:R-:W4:Y:S01]  /*2e10*/  LDG.E.128 R20, desc[UR8][R56.64+0x10] ;  /* 0x0000100838147981 */ /* 0x000f22000c1e1d00 */
[----:B-1----:R-:W-:-:S05]  /*2e20*/  LEA R33, R39, R39, 0x2 ;  /* 0x0000002727217211 */ /* 0x002fca00078e10ff */
[----:B--2---:R-:W-:-:S04]  /*2e30*/  IMAD.WIDE R40, R33, 0x4, R88 ;  /* 0x0000000421287825 */ /* 0x004fc800078e0258 */
[----:B---3--:R-:W-:Y:S01]  /*2e40*/  FFMA R24, RZ, R24, R51 ;  /* 0x00000018ff187223 */ /* 0x008fe20000000033 */
[----:B------:R-:W-:Y:S01]  /*2e50*/  FFMA R25, RZ, R25, R54 ;  /* 0x00000019ff197223 */ /* 0x000fe20000000036 */
[----:B------:R-:W-:Y:S01]  /*2e60*/  FFMA R26, RZ, R26, R49 ;  /* 0x0000001aff1a7223 */ /* 0x000fe20000000031 */
[----:B------:R-:W-:Y:S01]  /*2e70*/  FFMA R27, RZ, R27, R52 ;  /* 0x0000001bff1b7223 */ /* 0x000fe20000000034 */
[----:B----4-:R-:W-:Y:S01]  /*2e80*/  FFMA R20, RZ, R20, R47 ;  /* 0x00000014ff147223 */ /* 0x010fe2000000002f */
[----:B------:R-:W-:Y:S01]  /*2e90*/  FFMA R21, RZ, R21, R50 ;  /* 0x00000015ff157223 */ /* 0x000fe20000000032 */
[----:B------:R-:W-:Y:S01]  /*2ea0*/  FFMA R22, RZ, R22, R45 ;  /* 0x00000016ff167223 */ /* 0x000fe2000000002d */
[----:B------:R-:W-:Y:S01]  /*2eb0*/  FFMA R23, RZ, R23, R48 ;  /* 0x00000017ff177223 */ /* 0x000fe20000000030 */
[----:B------:R-:W-:Y:S04]  /*2ec0*/  STG.E.128 desc[UR8][R56.64], R24 ;  /* 0x0000001838007986 */ /* 0x000fe8000c101d08 */
[----:B------:R0:W-:Y:S04]  /*2ed0*/  STG.E.128 desc[UR8][R56.64+0x10], R20 ;  /* 0x0000101438007986 */ /* 0x0001e8000c101d08 */
[----:B------:R-:W2:Y:S04]  /*2ee0*/  LDG.E.128 R28, desc[UR8][R40.64] ;  /* 0x00000008281c7981 */ /* 0x000ea8000c1e1d00 */
[----:B------:R-:W3:Y:S01]  /*2ef0*/  LDG.E.128 R32, desc[UR8][R40.64+0x10] ;  /* 0x0000100828207981 */ /* 0x000ee2000c1e1d00 */
[----:B--2---:R-:W-:Y:S01]  /*2f00*/  FFMA R30, RZ, R30, R9 ;  /* 0x0000001eff1e7223 */ /* 0x004fe20000000009 */
[----:B------:R-:W-:-:S02]  /*2f10*/  IMAD R9, R39, 0x6, RZ ;  /* 0x0000000627097824 */ /* 0x000fc400078e02ff */
        /* <DEDUP_REMOVED lines=9> */
[----:B------:R-:W-:Y:S04]  /*2fb0*/  STG.E.128 desc[UR8][R40.64+0x10], R32 ;  /* 0x0000102028007986 */ /* 0x000fe8000c101d08 */
[----:B0-----:R-:W2:Y:S04]  /*2fc0*/  LDG.E.128 R20, desc[UR8][R12.64] ;  /* 0x000000080c147981 */ /* 0x001ea8000c1e1d00 */
[----:B------:R-:W3:Y:S01]  /*2fd0*/  LDG.E.128 R24, desc[UR8][R12.64+0x10] ;  /* 0x000010080c187981 */ /* 0x000ee2000c1e1d00 */
[----:B------:R-:W-:-:S05]  /*2fe0*/  LEA R39, R39, -R39, 0x3 ;  /* 0x8000002727277211 */ /* 0x000fca00078e18ff */
[----:B------:R-:W-:-:S04]  /*2ff0*/  IMAD.WIDE R88, R39, 0x4, R88 ;  /* 0x0000000427587825 */ /* 0x000fc800078e0258 */
        /* <DEDUP_REMOVED lines=8> */
[----:B------:R-:W-:Y:S04]  /*3080*/  STG.E.128 desc[UR8][R12.64], R20 ;  /* 0x000000140c007986 */ /* 0x000fe8000c101d08 */
[----:B------:R-:W-:Y:S04]  /*3090*/  STG.E.128 desc[UR8][R12.64+0x10], R24 ;  /* 0x000010180c007986 */ /* 0x000fe8000c101d08 */
[----:B------:R-:W2:Y:S04]  /*30a0*/  LDG.E.128 R8, desc[UR8][R88.64] ;  /* 0x0000000858087981 */ /* 0x000ea8000c1e1d00 */
[----:B-1----:R-:W3:Y:S01]  /*30b0*/  LDG.E.128 R28, desc[UR8][R88.64+0x10] ;  /* 0x00001008581c7981 */ /* 0x002ee2000c1e1d00 */
        /* <DEDUP_REMOVED lines=9> */
[----:B------:R-:W-:Y:S01]  /*3150*/  STG.E.128 desc[UR8][R88.64+0x10], R28 ;  /* 0x0000101c58007986 */ /* 0x000fe2000c101d08 */
[----:B------:R-:W-:Y:S05]  /*3160*/  EXIT ;  /* 0x000000000000794d */ /* 0x000fea0003800000 */
.L_x_2:
[----:B------:R-:W-:-:S00]  /*3170*/  BRA `(.L_x_2) ;  /* 0xfffffffc00fc7947 */ /* 0x000fc0000383ffff */
[----:B------:R-:W-:-:S00]  /*3180*/  NOP ;  /* 0x0000000000007918 */ /* 0x000fc00000000000 */
[----:B------:R-:W-:-:S00]  /*3190*/  NOP ;  /* 0x0000000000007918 */ /* 0x000fc00000000000 */
[----:B------:R-:W-:-:S00]  /*31a0*/  NOP ;  /* 0x0000000000007918 */ /* 0x000fc00000000000 */
[----:B------:R-:W-:-:S00]  /*31b0*/  NOP ;  /* 0x0000000000007918 */ /* 0x000fc00000000000 */
[----:B------:R-:W-:-:S00]  /*31c0*/  NOP ;  /* 0x0000000000007918 */ /* 0x000fc00000000000 */
[----:B------:R-:W-:-:S00]  /*31d0*/  NOP ;  /* 0x0000000000007918 */ /* 0x000fc00000000000 */
[----:B------:R-:W-:-:S00]  /*31e0*/  NOP ;  /* 0x0000000000007918 */ /* 0x000fc00000000000 */
[----:B------:R-:W-:-:S00]  /*31f0*/  NOP ;  /* 0x0000000000007918 */ /* 0x000fc00000000000 */
.L_x_3:


//--------------------- .nv.shared._Z7SgemmV4ILi128ELi128ELi8ELi8ELi8EEvPfS0_S0_iii --------------------------
	.section	.nv.shared._Z7SgemmV4ILi128ELi128ELi8ELi8ELi8EEvPfS0_S0_iii,"aw",@nobits
	.sectionflags	@""
	.align	4
.nv.shared._Z7SgemmV4ILi128ELi128ELi8ELi8ELi8EEvPfS0_S0_iii:
	.zero		9216


//--------------------- .nv.shared.reserved.0     --------------------------
	.section	.nv.shared.reserved.0,"aw",@nobits
	.weak		__nv_reservedSMEM_offset_0_alias
	.size		__nv_reservedSMEM_offset_0_alias, 0, 64
	.other		__nv_reservedSMEM_offset_0_alias,@"STO_CUDA_RESERVED_SHARED STV_DEFAULT"
__nv_reservedSMEM_offset_0_alias:
	.zero		0
	.zero		64


//--------------------- .nv.constant0._Z7SgemmV4ILi128ELi128ELi8ELi8ELi8EEvPfS0_S0_iii --------------------------
	.section	.nv.constant0._Z7SgemmV4ILi128ELi128ELi8ELi8ELi8EEvPfS0_S0_iii,"a",@progbits
	.sectionflags	@""
	.align	4
.nv.constant0._Z7SgemmV4ILi128ELi128ELi8ELi8ELi8EEvPfS0_S0_iii:
	.zero		932


//--------------------- SYMBOLS --------------------------

	.type		.nv.reservedSmem.offset0,@object
	.size		.nv.reservedSmem.offset0,0x4
	.type		.nv.reservedSmem.cap,@object
	.size		.nv.reservedSmem.cap,0x4
